// auto-generated by cutlass_sweep.gemm — config: {"arch": "sm_100", "cluster_m": 1, "cluster_n": 1, "dtype": "fp16", "stages": 5, "tile_k": 64, "tile_m": 64, "tile_n": 64}
#include "cutlass/cutlass.h"
#include "cutlass/gemm/collective/collective_builder.hpp"
#include "cutlass/gemm/device/gemm_universal_adapter.h"
#include "cutlass/gemm/kernel/gemm_universal.hpp"
#include "cutlass/epilogue/collective/collective_builder.hpp"

using ElemA = cutlass::half_t;
using ElemB = cutlass::half_t;
using ElemCD = cutlass::half_t;
using Acc  = float;
using TileShape    = cute::Shape<cute::_64, cute::_64, cute::_64>;
using ClusterShape = cute::Shape<cute::_1, cute::_1, cute::_1>;

using CollectiveEpilogue = typename cutlass::epilogue::collective::CollectiveBuilder<
    cutlass::arch::Sm100, cutlass::arch::OpClassTensorOp,
    TileShape, ClusterShape,
    cutlass::epilogue::collective::EpilogueTileAuto,
    Acc, Acc,
    ElemCD, cutlass::layout::RowMajor, 128 / cutlass::sizeof_bits<ElemCD>::value,
    ElemCD, cutlass::layout::RowMajor, 128 / cutlass::sizeof_bits<ElemCD>::value,
    cutlass::epilogue::collective::EpilogueScheduleAuto
  >::CollectiveOp;

using CollectiveMainloop = typename cutlass::gemm::collective::CollectiveBuilder<
    cutlass::arch::Sm100, cutlass::arch::OpClassTensorOp,
    ElemA, cutlass::layout::RowMajor, 128 / cutlass::sizeof_bits<ElemA>::value,
    ElemB, cutlass::layout::ColumnMajor, 128 / cutlass::sizeof_bits<ElemB>::value,
    Acc,
    TileShape, ClusterShape,
    cutlass::gemm::collective::StageCount<5>,
    cutlass::gemm::collective::KernelScheduleAuto
  >::CollectiveOp;

using GemmKernel = cutlass::gemm::kernel::GemmUniversal<
    cute::Shape<int,int,int,int>,
    CollectiveMainloop,
    CollectiveEpilogue
>;
using Gemm = cutlass::gemm::device::GemmUniversalAdapter<GemmKernel>;

// Force the device kernel symbol into the cubin without needing a host main.
auto* _anchor = &cutlass::device_kernel<GemmKernel>;


// ===== COMPILED SASS (sm_100a) =====

	.target	sm_100a

	.elftype	@"ET_EXEC"


//--------------------- .note.nv.tkinfo           --------------------------
	.section	.note.nv.tkinfo,"",@"SHT_NOTE"
	.sectionflags	@"SHF_NOTE_NV_TKINFO"
	.tkinfo
        /*0018*/ 	.word	0x00000002
        /*0030*/ 	.string	""
        /*0030*/ 	.string	"ptxas"
        /*0030*/ 	.string	"Cuda compilation tools, release 13.0, V13.0.88"
        /*0030*/ 	.string	"Build cuda_13.0.r13.0/compiler.36424714_0"
        /*0030*/ 	.string	"-arch sm_100a -m 64 "



//--------------------- .note.nv.cuinfo           --------------------------
	.section	.note.nv.cuinfo,"",@"SHT_NOTE"
	.sectionflags	@"SHF_NOTE_NV_CUINFO"
        /*0018*/ 	.short	0x0002
        /*001a*/ 	.short	0x0064
        /*001c*/ 	.short	0x0082
	.zero		2


//--------------------- .nv.info                  --------------------------
	.section	.nv.info,"",@"SHT_CUDA_INFO"
	.align	4


	//----- nvinfo : EIATTR_REGCOUNT
	.align		4
        /*0000*/ 	.byte	0x04, 0x2f
        /*0002*/ 	.short	(.L_19 - .L_18)
	.align		4
.L_18:
        /*0004*/ 	.word	index@(_ZN7cutlass13device_kernelINS_4gemm6kernel13GemmUniversalIN4cute5tupleIJiiiiEEENS1_10collective13CollectiveMmaINS1_35MainloopSm100TmaUmmaWarpSpecializedILi5ELi2ELi4ENS5_IJNS4_1CILi1EEESB_SB_EEEEENS5_IJNSA_ILi64EEESE_SE_EEENS_6half_tENS5_IJlSB_lEEESG_SH_NS4_8TiledMMAINS4_8MMA_AtomIJNS4_20SM100_MMA_F16BF16_SSISG_SG_fLi64ELi64ELNS4_4UMMA5MajorE0ELSM_0ELNSL_7ScaleInE0ELSN_0EEEEEENS4_6LayoutISC_NS5_IJNSA_ILi0EEESR_SR_EEEEENS5_IJNS4_10UnderscoreESU_SU_EEEEENS4_13SM90_TMA_LOADENS4_14ComposedLayoutINS4_7SwizzleILi3ELi4ELi3EEENS4_18smem_ptr_flag_bitsILi16EEENSQ_INS5_IJNSA_ILi8EEESE_EEENS5_IJSE_SB_EEEEEEEvNS4_8identityESX_S17_vS18_EENS_8epilogue10collective18CollectiveEpilogueINS1A_23Sm100TmaWarpSpecializedILi3ELi2ELi16ELb1ELb0EEEJSF_NS5_IJNSQ_ISE_SB_EENSQ_INSA_ILi32EEESB_EEEEESG_SH_SG_SH_NS1A_6fusion15FusionCallbacksIS1E_NS1J_17LinearCombinationISG_fSG_fLNS_15FloatRoundStyleE2EEESF_S1I_JEEENS4_5SM1004TMEM4LOAD26SM100_TMEM_LOAD_16dp256b4xESX_NSY_INSZ_ILi2ELi4ELi3EEES12_NSQ_INS5_IJS13_S1G_EEENS5_IJS1G_SB_EEEEEEENS4_17SM75_U32x4_LDSM_NENS4_14SM90_TMA_STOREES1X_NS4_17SM90_U32x4_STSM_NENS4_39AutoVectorizingCopyWithAssumedAlignmentILi128EEEEEEvvEEEEvNT_6ParamsE)
        /*0008*/ 	.word	0x0000004f


	//----- nvinfo : EIATTR_FRAME_SIZE
	.align		4
.L_19:
        /*000c*/ 	.byte	0x04, 0x11
        /*000e*/ 	.short	(.L_21 - .L_20)
	.align		4
.L_20:
        /*0010*/ 	.word	index@($__internal_2_$__cuda_sm10x_tcgen05_guardrail_trap_unallocated_columns_being_dealloced)
        /*0014*/ 	.word	0x00000000


	//----- nvinfo : EIATTR_FRAME_SIZE
	.align		4
.L_21:
        /*0018*/ 	.byte	0x04, 0x11
        /*001a*/ 	.short	(.L_23 - .L_22)
	.align		4
.L_22:
        /*001c*/ 	.word	index@($__internal_1_$__cuda_sm10x_tcgen05_guardrail_trap_phase_invalid_during_alloc)
        /*0020*/ 	.word	0x00000000


	//----- nvinfo : EIATTR_FRAME_SIZE
	.align		4
.L_23:
        /*0024*/ 	.byte	0x04, 0x11
        /*0026*/ 	.short	(.L_25 - .L_24)
	.align		4
.L_24:
        /*0028*/ 	.word	index@($__internal_0_$__cuda_sm10x_tcgen05_guardrail_trap_col_being_dealloced_not_returned_by_alloc)
        /*002c*/ 	.word	0x00000000


	//----- nvinfo : EIATTR_FRAME_SIZE
	.align		4
.L_25:
        /*0030*/ 	.byte	0x04, 0x11
        /*0032*/ 	.short	(.L_27 - .L_26)
	.align		4
.L_26:
        /*0034*/ 	.word	index@(_ZN7cutlass13device_kernelINS_4gemm6kernel13GemmUniversalIN4cute5tupleIJiiiiEEENS1_10collective13CollectiveMmaINS1_35MainloopSm100TmaUmmaWarpSpecializedILi5ELi2ELi4ENS5_IJNS4_1CILi1EEESB_SB_EEEEENS5_IJNSA_ILi64EEESE_SE_EEENS_6half_tENS5_IJlSB_lEEESG_SH_NS4_8TiledMMAINS4_8MMA_AtomIJNS4_20SM100_MMA_F16BF16_SSISG_SG_fLi64ELi64ELNS4_4UMMA5MajorE0ELSM_0ELNSL_7ScaleInE0ELSN_0EEEEEENS4_6LayoutISC_NS5_IJNSA_ILi0EEESR_SR_EEEEENS5_IJNS4_10UnderscoreESU_SU_EEEEENS4_13SM90_TMA_LOADENS4_14ComposedLayoutINS4_7SwizzleILi3ELi4ELi3EEENS4_18smem_ptr_flag_bitsILi16EEENSQ_INS5_IJNSA_ILi8EEESE_EEENS5_IJSE_SB_EEEEEEEvNS4_8identityESX_S17_vS18_EENS_8epilogue10collective18CollectiveEpilogueINS1A_23Sm100TmaWarpSpecializedILi3ELi2ELi16ELb1ELb0EEEJSF_NS5_IJNSQ_ISE_SB_EENSQ_INSA_ILi32EEESB_EEEEESG_SH_SG_SH_NS1A_6fusion15FusionCallbacksIS1E_NS1J_17LinearCombinationISG_fSG_fLNS_15FloatRoundStyleE2EEESF_S1I_JEEENS4_5SM1004TMEM4LOAD26SM100_TMEM_LOAD_16dp256b4xESX_NSY_INSZ_ILi2ELi4ELi3EEES12_NSQ_INS5_IJS13_S1G_EEENS5_IJS1G_SB_EEEEEEENS4_17SM75_U32x4_LDSM_NENS4_14SM90_TMA_STOREES1X_NS4_17SM90_U32x4_STSM_NENS4_39AutoVectorizingCopyWithAssumedAlignmentILi128EEEEEEvvEEEEvNT_6ParamsE)
        /*0038*/ 	.word	0x00000000


	//----- nvinfo : EIATTR_MIN_STACK_SIZE
	.align		4
.L_27:
        /*003c*/ 	.byte	0x04, 0x12
        /*003e*/ 	.short	(.L_29 - .L_28)
	.align		4
.L_28:
        /*0040*/ 	.word	index@(_ZN7cutlass13device_kernelINS_4gemm6kernel13GemmUniversalIN4cute5tupleIJiiiiEEENS1_10collective13CollectiveMmaINS1_35MainloopSm100TmaUmmaWarpSpecializedILi5ELi2ELi4ENS5_IJNS4_1CILi1EEESB_SB_EEEEENS5_IJNSA_ILi64EEESE_SE_EEENS_6half_tENS5_IJlSB_lEEESG_SH_NS4_8TiledMMAINS4_8MMA_AtomIJNS4_20SM100_MMA_F16BF16_SSISG_SG_fLi64ELi64ELNS4_4UMMA5MajorE0ELSM_0ELNSL_7ScaleInE0ELSN_0EEEEEENS4_6LayoutISC_NS5_IJNSA_ILi0EEESR_SR_EEEEENS5_IJNS4_10UnderscoreESU_SU_EEEEENS4_13SM90_TMA_LOADENS4_14ComposedLayoutINS4_7SwizzleILi3ELi4ELi3EEENS4_18smem_ptr_flag_bitsILi16EEENSQ_INS5_IJNSA_ILi8EEESE_EEENS5_IJSE_SB_EEEEEEEvNS4_8identityESX_S17_vS18_EENS_8epilogue10collective18CollectiveEpilogueINS1A_23Sm100TmaWarpSpecializedILi3ELi2ELi16ELb1ELb0EEEJSF_NS5_IJNSQ_ISE_SB_EENSQ_INSA_ILi32EEESB_EEEEESG_SH_SG_SH_NS1A_6fusion15FusionCallbacksIS1E_NS1J_17LinearCombinationISG_fSG_fLNS_15FloatRoundStyleE2EEESF_S1I_JEEENS4_5SM1004TMEM4LOAD26SM100_TMEM_LOAD_16dp256b4xESX_NSY_INSZ_ILi2ELi4ELi3EEES12_NSQ_INS5_IJS13_S1G_EEENS5_IJS1G_SB_EEEEEEENS4_17SM75_U32x4_LDSM_NENS4_14SM90_TMA_STOREES1X_NS4_17SM90_U32x4_STSM_NENS4_39AutoVectorizingCopyWithAssumedAlignmentILi128EEEEEEvvEEEEvNT_6ParamsE)
        /*0044*/ 	.word	0x00000000
.L_29:


//--------------------- .nv.compat                --------------------------
	.section	.nv.compat,"",@"SHT_CUDA_COMPAT_INFO"
	.align	4
        /*0000*/ 	.byte	0x02, 0x09, 0x01, 0x00, 0x02, 0x02, 0x02, 0x00, 0x02, 0x05, 0x05, 0x00, 0x03, 0x07, 0x01, 0x01
        /*0010*/ 	.byte	0x02, 0x03, 0x01, 0x00, 0x02, 0x06, 0x01, 0x00, 0x04, 0x0b, 0x08, 0x00, 0x09, 0x00, 0x00, 0x00
        /*0020*/ 	.byte	0x00, 0x00, 0x00, 0x00


//--------------------- .nv.info._ZN7cutlass13device_kernelINS_4gemm6kernel13GemmUniversalIN4cute5tupleIJiiiiEEENS1_10collective13CollectiveMmaINS1_35MainloopSm100TmaUmmaWarpSpecializedILi5ELi2ELi4ENS5_IJNS4_1CILi1EEESB_SB_EEEEENS5_IJNSA_ILi64EEESE_SE_EEENS_6half_tENS5_IJlSB_lEEESG_SH_NS4_8TiledMMAINS4_8MMA_AtomIJNS4_20SM100_MMA_F16BF16_SSISG_SG_fLi64ELi64ELNS4_4UMMA5MajorE0ELSM_0ELNSL_7ScaleInE0ELSN_0EEEEEENS4_6LayoutISC_NS5_IJNSA_ILi0EEESR_SR_EEEEENS5_IJNS4_10UnderscoreESU_SU_EEEEENS4_13SM90_TMA_LOADENS4_14ComposedLayoutINS4_7SwizzleILi3ELi4ELi3EEENS4_18smem_ptr_flag_bitsILi16EEENSQ_INS5_IJNSA_ILi8EEESE_EEENS5_IJSE_SB_EEEEEEEvNS4_8identityESX_S17_vS18_EENS_8epilogue10collective18CollectiveEpilogueINS1A_23Sm100TmaWarpSpecializedILi3ELi2ELi16ELb1ELb0EEEJSF_NS5_IJNSQ_ISE_SB_EENSQ_INSA_ILi32EEESB_EEEEESG_SH_SG_SH_NS1A_6fusion15FusionCallbacksIS1E_NS1J_17LinearCombinationISG_fSG_fLNS_15FloatRoundStyleE2EEESF_S1I_JEEENS4_5SM1004TMEM4LOAD26SM100_TMEM_LOAD_16dp256b4xESX_NSY_INSZ_ILi2ELi4ELi3EEES12_NSQ_INS5_IJS13_S1G_EEENS5_IJS1G_SB_EEEEEEENS4_17SM75_U32x4_LDSM_NENS4_14SM90_TMA_STOREES1X_NS4_17SM90_U32x4_STSM_NENS4_39AutoVectorizingCopyWithAssumedAlignmentILi128EEEEEEvvEEEEvNT_6ParamsE --------------------------
	.section	.nv.info._ZN7cutlass13device_kernelINS_4gemm6kernel13GemmUniversalIN4cute5tupleIJiiiiEEENS1_10collective13CollectiveMmaINS1_35MainloopSm100TmaUmmaWarpSpecializedILi5ELi2ELi4ENS5_IJNS4_1CILi1EEESB_SB_EEEEENS5_IJNSA_ILi64EEESE_SE_EEENS_6half_tENS5_IJlSB_lEEESG_SH_NS4_8TiledMMAINS4_8MMA_AtomIJNS4_20SM100_MMA_F16BF16_SSISG_SG_fLi64ELi64ELNS4_4UMMA5MajorE0ELSM_0ELNSL_7ScaleInE0ELSN_0EEEEEENS4_6LayoutISC_NS5_IJNSA_ILi0EEESR_SR_EEEEENS5_IJNS4_10UnderscoreESU_SU_EEEEENS4_13SM90_TMA_LOADENS4_14ComposedLayoutINS4_7SwizzleILi3ELi4ELi3EEENS4_18smem_ptr_flag_bitsILi16EEENSQ_INS5_IJNSA_ILi8EEESE_EEENS5_IJSE_SB_EEEEEEEvNS4_8identityESX_S17_vS18_EENS_8epilogue10collective18CollectiveEpilogueINS1A_23Sm100TmaWarpSpecializedILi3ELi2ELi16ELb1ELb0EEEJSF_NS5_IJNSQ_ISE_SB_EENSQ_INSA_ILi32EEESB_EEEEESG_SH_SG_SH_NS1A_6fusion15FusionCallbacksIS1E_NS1J_17LinearCombinationISG_fSG_fLNS_15FloatRoundStyleE2EEESF_S1I_JEEENS4_5SM1004TMEM4LOAD26SM100_TMEM_LOAD_16dp256b4xESX_NSY_INSZ_ILi2ELi4ELi3EEES12_NSQ_INS5_IJS13_S1G_EEENS5_IJS1G_SB_EEEEEEENS4_17SM75_U32x4_LDSM_NENS4_14SM90_TMA_STOREES1X_NS4_17SM90_U32x4_STSM_NENS4_39AutoVectorizingCopyWithAssumedAlignmentILi128EEEEEEvvEEEEvNT_6ParamsE,"",@"SHT_CUDA_INFO"
	.sectionflags	@""
	.align	4


	//----- nvinfo : EIATTR_CUDA_API_VERSION
	.align		4
        /*0000*/ 	.byte	0x04, 0x37
        /*0002*/ 	.short	(.L_31 - .L_30)
.L_30:
        /*0004*/ 	.word	0x00000082


	//----- nvinfo : EIATTR_KPARAM_INFO
	.align		4
.L_31:
        /*0008*/ 	.byte	0x04, 0x17
        /*000a*/ 	.short	(.L_33 - .L_32)
.L_32:
        /*000c*/ 	.word	0x00000000
        /*0010*/ 	.short	0x0000
        /*0012*/ 	.short	0x0000
        /*0014*/ 	.byte	0x00, 0xf0, 0x01, 0x20


	//----- nvinfo : EIATTR_AT_ENTRY_FRAGMENTS
	.align		4
.L_33:
        /*0018*/ 	.byte	0x04, 0x4f
        /*001a*/ 	.short	(.L_35 - .L_34)


	//   ....[0]....
.L_34:
        /*001c*/ 	.word	0x00000006


	//----- nvinfo : EIATTR_RESERVED_SMEM_USED
	.align		4
.L_35:
        /*0020*/ 	.byte	0x01, 0x41
	.zero		2


	//----- nvinfo : EIATTR_SPARSE_MMA_MASK
	.align		4
        /*0024*/ 	.byte	0x03, 0x50
        /*0026*/ 	.short	0x0000


	//----- nvinfo : EIATTR_TCGEN05_1CTA_USED
	.align		4
        /*0028*/ 	.byte	0x01, 0x51
	.zero		2


	//----- nvinfo : EIATTR_MAXREG_COUNT
	.align		4
        /*002c*/ 	.byte	0x03, 0x1b
        /*002e*/ 	.short	0x00ff


	//----- nvinfo : EIATTR_NUM_BARRIERS
	.align		4
        /*0030*/ 	.byte	0x02, 0x4c
        /*0032*/ 	.byte	0x07
	.zero		1


	//----- nvinfo : EIATTR_EXTERNS
	.align		4
        /*0034*/ 	.byte	0x04, 0x0f
        /*0036*/ 	.short	(.L_37 - .L_36)


	//   ....[0]....
	.align		4
.L_36:
        /*0038*/ 	.word	index@(__assertfail)


	//----- nvinfo : EIATTR_MERCURY_ISA_VERSION
	.align		4
.L_37:
        /*003c*/ 	.byte	0x03, 0x5f
        /*003e*/ 	.short	0x0101


	//----- nvinfo : EIATTR_INT_WARP_WIDE_INSTR_OFFSETS
	.align		4
        /*0040*/ 	.byte	0x04, 0x31
        /*0042*/ 	.short	(.L_39 - .L_38)


	//   ....[0]....
.L_38:
        /*0044*/ 	.word	0x00001dc0


	//   ....[1]....
        /*0048*/ 	.word	0x000038f0


	//   ....[2]....
        /*004c*/ 	.word	0x00003920


	//   ....[3]....
        /*0050*/ 	.word	0x00003970


	//   ....[4]....
        /*0054*/ 	.word	0x00004250


	//   ....[5]....
        /*0058*/ 	.word	0x00004270


	//   ....[6]....
        /*005c*/ 	.word	0x00004540


	//   ....[7]....
        /*0060*/ 	.word	0x00004670


	//----- nvinfo : EIATTR_COOP_GROUP_MASK_REGIDS
	.align		4
.L_39:
        /*0064*/ 	.byte	0x04, 0x29
        /*0066*/ 	.short	(.L_41 - .L_40)


	//   ....[0]....
.L_40:
        /*0068*/ 	.word	0xffffffff


	//   ....[1]....
        /*006c*/ 	.word	0xffffffff


	//   ....[2]....
        /*0070*/ 	.word	0xffffffff


	//   ....[3]....
        /*0074*/ 	.word	0xffffffff


	//   ....[4]....
        /*0078*/ 	.word	0xffffffff


	//   ....[5]....
        /*007c*/ 	.word	0xffffffff


	//   ....[6]....
        /*0080*/ 	.word	0xffffffff


	//   ....[7]....
        /*0084*/ 	.word	0xffffffff


	//   ....[8]....
        /*0088*/ 	.word	0xffffffff


	//   ....[9]....
        /*008c*/ 	.word	0xffffffff


	//   ....[10]....
        /*0090*/ 	.word	0xffffffff


	//   ....[11]....
        /*0094*/ 	.word	0xffffffff


	//   ....[12]....
        /*0098*/ 	.word	0xffffffff


	//----- nvinfo : EIATTR_COOP_GROUP_INSTR_OFFSETS
	.align		4
.L_41:
        /*009c*/ 	.byte	0x04, 0x28
        /*009e*/ 	.short	(.L_43 - .L_42)


	//   ....[0]....
.L_42:
        /*00a0*/ 	.word	0x00000090


	//   ....[1]....
        /*00a4*/ 	.word	0x000004d0


	//   ....[2]....
        /*00a8*/ 	.word	0x00000660


	//   ....[3]....
        /*00ac*/ 	.word	0x000007e0


	//   ....[4]....
        /*00b0*/ 	.word	0x000008e0


	//   ....[5]....
        /*00b4*/ 	.word	0x00000a50


	//   ....[6]....
        /*00b8*/ 	.word	0x00000bf0


	//   ....[7]....
        /*00bc*/ 	.word	0x00001ca0


	//   ....[8]....
        /*00c0*/ 	.word	0x00002b10


	//   ....[9]....
        /*00c4*/ 	.word	0x00002d20


	//   ....[10]....
        /*00c8*/ 	.word	0x00002d50


	//   ....[11]....
        /*00cc*/ 	.word	0x000037e0


	//   ....[12]....
        /*00d0*/ 	.word	0x00003a10


	//----- nvinfo : EIATTR_VRC_CTA_INIT_COUNT
	.align		4
.L_43:
        /*00d4*/ 	.byte	0x02, 0x4a
        /*00d6*/ 	.byte	0x80
	.zero		1


	//----- nvinfo : EIATTR_SYSCALL_OFFSETS
	.align		4
        /*00d8*/ 	.byte	0x04, 0x46
        /*00da*/ 	.short	(.L_45 - .L_44)


	//   ....[0]....
.L_44:
        /*00dc*/ 	.word	0x00005250


	//   ....[1]....
        /*00e0*/ 	.word	0x00005340


	//   ....[2]....
        /*00e4*/ 	.word	0x00005b20


	//   ....[3]....
        /*00e8*/ 	.word	0x00006460


	//----- nvinfo : EIATTR_MBARRIER_INSTR_OFFSETS
	.align		4
.L_45:
        /*00ec*/ 	.byte	0x04, 0x39
        /*00ee*/ 	.short	(.L_47 - .L_46)


	//   ....[0]....
.L_46:
        /*00f0*/ 	.word	0x000005b0
        /*00f4*/ 	.word	0x000000ff
        /*00f8*/ 	.word	0x00000000
        /*00fc*/ 	.short	0x0100
        /*00fe*/ 	.byte	0x05
	.zero		1


	//   ....[1]....
        /*0100*/ 	.word	0x000005c0
        /*0104*/ 	.word	0x000000ff
        /*0108*/ 	.word	0x00000028
        /*010c*/ 	.short	0x0100
        /*010e*/ 	.byte	0x05
	.zero		1


	//   ....[2]....
        /*0110*/ 	.word	0x000005d0
        /*0114*/ 	.word	0x000000ff
        /*0118*/ 	.word	0x00000008
        /*011c*/ 	.short	0x0100
        /*011e*/ 	.byte	0x05
	.zero		1


	//   ....[3]....
        /*0120*/ 	.word	0x000005e0
        /*0124*/ 	.word	0x000000ff
        /*0128*/ 	.word	0x00000030
        /*012c*/ 	.short	0x0100
        /*012e*/ 	.byte	0x05
	.zero		1


	//   ....[4]....
        /*0130*/ 	.word	0x000005f0
        /*0134*/ 	.word	0x000000ff
        /*0138*/ 	.word	0x00000010
        /*013c*/ 	.short	0x0100
        /*013e*/ 	.byte	0x05
	.zero		1


	//   ....[5]....
        /*0140*/ 	.word	0x00000600
        /*0144*/ 	.word	0x000000ff
        /*0148*/ 	.word	0x00000038
        /*014c*/ 	.short	0x0100
        /*014e*/ 	.byte	0x05
	.zero		1


	//   ....[6]....
        /*0150*/ 	.word	0x00000610
        /*0154*/ 	.word	0x000000ff
        /*0158*/ 	.word	0x00000018
        /*015c*/ 	.short	0x0100
        /*015e*/ 	.byte	0x05
	.zero		1


	//   ....[7]....
        /*0160*/ 	.word	0x00000620
        /*0164*/ 	.word	0x000000ff
        /*0168*/ 	.word	0x00000040
        /*016c*/ 	.short	0x0100
        /*016e*/ 	.byte	0x05
	.zero		1


	//   ....[8]....
        /*0170*/ 	.word	0x00000630
        /*0174*/ 	.word	0x000000ff
        /*0178*/ 	.word	0x00000020
        /*017c*/ 	.short	0x0100
        /*017e*/ 	.byte	0x05
	.zero		1


	//   ....[9]....
        /*0180*/ 	.word	0x00000640
        /*0184*/ 	.word	0x000000ff
        /*0188*/ 	.word	0x00000048
        /*018c*/ 	.short	0x0100
        /*018e*/ 	.byte	0x05
	.zero		1


	//   ....[10]....
        /*0190*/ 	.word	0x00000770
        /*0194*/ 	.word	0x000000ff
        /*0198*/ 	.word	0x00000050
        /*019c*/ 	.short	0x0100
        /*019e*/ 	.byte	0x07
	.zero		1


	//   ....[11]....
        /*01a0*/ 	.word	0x00000780
        /*01a4*/ 	.word	0x000000ff
        /*01a8*/ 	.word	0x00000068
        /*01ac*/ 	.short	0x0100
        /*01ae*/ 	.byte	0x07
	.zero		1


	//   ....[12]....
        /*01b0*/ 	.word	0x00000790
        /*01b4*/ 	.word	0x000000ff
        /*01b8*/ 	.word	0x00000058
        /*01bc*/ 	.short	0x0100
        /*01be*/ 	.byte	0x07
	.zero		1


	//   ....[13]....
        /*01c0*/ 	.word	0x000007a0
        /*01c4*/ 	.word	0x000000ff
        /*01c8*/ 	.word	0x00000070
        /*01cc*/ 	.short	0x0100
        /*01ce*/ 	.byte	0x07
	.zero		1


	//   ....[14]....
        /*01d0*/ 	.word	0x000007b0
        /*01d4*/ 	.word	0x000000ff
        /*01d8*/ 	.word	0x00000060
        /*01dc*/ 	.short	0x0100
        /*01de*/ 	.byte	0x07
	.zero		1


	//   ....[15]....
        /*01e0*/ 	.word	0x000007c0
        /*01e4*/ 	.word	0x000000ff
        /*01e8*/ 	.word	0x00000078
        /*01ec*/ 	.short	0x0100
        /*01ee*/ 	.byte	0x07
	.zero		1


	//   ....[16]....
        /*01f0*/ 	.word	0x000008b0
        /*01f4*/ 	.word	0x000000ff
        /*01f8*/ 	.word	0x00000080
        /*01fc*/ 	.short	0x0100
        /*01fe*/ 	.byte	0x05
	.zero		1


	//   ....[17]....
        /*0200*/ 	.word	0x000008c0
        /*0204*/ 	.word	0x000000ff
        /*0208*/ 	.word	0x00000088
        /*020c*/ 	.short	0x0100
        /*020e*/ 	.byte	0x05
	.zero		1


	//   ....[18]....
        /*0210*/ 	.word	0x00000a00
        /*0214*/ 	.word	0x000000ff
        /*0218*/ 	.word	0x00000090
        /*021c*/ 	.short	0x0100
        /*021e*/ 	.byte	0x05
	.zero		1


	//   ....[19]....
        /*0220*/ 	.word	0x00000a10
        /*0224*/ 	.word	0x000000ff
        /*0228*/ 	.word	0x000000a0
        /*022c*/ 	.short	0x0100
        /*022e*/ 	.byte	0x05
	.zero		1


	//   ....[20]....
        /*0230*/ 	.word	0x00000a20
        /*0234*/ 	.word	0x000000ff
        /*0238*/ 	.word	0x00000098
        /*023c*/ 	.short	0x0100
        /*023e*/ 	.byte	0x05
	.zero		1


	//   ....[21]....
        /*0240*/ 	.word	0x00000a30
        /*0244*/ 	.word	0x000000ff
        /*0248*/ 	.word	0x000000a8
        /*024c*/ 	.short	0x0100
        /*024e*/ 	.byte	0x05
	.zero		1


	//   ....[22]....
        /*0250*/ 	.word	0x00000b60
        /*0254*/ 	.word	0x000000ff
        /*0258*/ 	.word	0x000000b0
        /*025c*/ 	.short	0x0100
        /*025e*/ 	.byte	0x07
	.zero		1


	//   ....[23]....
        /*0260*/ 	.word	0x00000b70
        /*0264*/ 	.word	0x000000ff
        /*0268*/ 	.word	0x000000d0
        /*026c*/ 	.short	0x0100
        /*026e*/ 	.byte	0x07
	.zero		1


	//   ....[24]....
        /*0270*/ 	.word	0x00000b80
        /*0274*/ 	.word	0x000000ff
        /*0278*/ 	.word	0x000000b8
        /*027c*/ 	.short	0x0100
        /*027e*/ 	.byte	0x07
	.zero		1


	//   ....[25]....
        /*0280*/ 	.word	0x00000b90
        /*0284*/ 	.word	0x000000ff
        /*0288*/ 	.word	0x000000d8
        /*028c*/ 	.short	0x0100
        /*028e*/ 	.byte	0x07
	.zero		1


	//   ....[26]....
        /*0290*/ 	.word	0x00000ba0
        /*0294*/ 	.word	0x000000ff
        /*0298*/ 	.word	0x000000c0
        /*029c*/ 	.short	0x0100
        /*029e*/ 	.byte	0x07
	.zero		1


	//   ....[27]....
        /*02a0*/ 	.word	0x00000bb0
        /*02a4*/ 	.word	0x000000ff
        /*02a8*/ 	.word	0x000000e0
        /*02ac*/ 	.short	0x0100
        /*02ae*/ 	.byte	0x07
	.zero		1


	//   ....[28]....
        /*02b0*/ 	.word	0x00000bc0
        /*02b4*/ 	.word	0x000000ff
        /*02b8*/ 	.word	0x000000c8
        /*02bc*/ 	.short	0x0100
        /*02be*/ 	.byte	0x07
	.zero		1


	//   ....[29]....
        /*02c0*/ 	.word	0x00000bd0
        /*02c4*/ 	.word	0x000000ff
        /*02c8*/ 	.word	0x000000e8
        /*02cc*/ 	.short	0x0100
        /*02ce*/ 	.byte	0x07
	.zero		1


	//   ....[30]....
        /*02d0*/ 	.word	0x00000cc0
        /*02d4*/ 	.word	0x000000ff
        /*02d8*/ 	.word	0x000000f0
        /*02dc*/ 	.short	0x0100
        /*02de*/ 	.byte	0x05
	.zero		1


	//   ....[31]....
        /*02e0*/ 	.word	0x00000cd0
        /*02e4*/ 	.word	0x000000ff
        /*02e8*/ 	.word	0x00000100
        /*02ec*/ 	.short	0x0100
        /*02ee*/ 	.byte	0x05
	.zero		1


	//   ....[32]....
        /*02f0*/ 	.word	0x00000ce0
        /*02f4*/ 	.word	0x000000ff
        /*02f8*/ 	.word	0x000000f8
        /*02fc*/ 	.short	0x0100
        /*02fe*/ 	.byte	0x05
	.zero		1


	//   ....[33]....
        /*0300*/ 	.word	0x00000cf0
        /*0304*/ 	.word	0x000000ff
        /*0308*/ 	.word	0x00000108
        /*030c*/ 	.short	0x0100
        /*030e*/ 	.byte	0x05
	.zero		1


	//   ....[34]....
        /*0310*/ 	.word	0x000015c0
        /*0314*/ 	.word	0x00000002
        /*0318*/ 	.word	0x00000100
        /*031c*/ 	.short	0x010a
        /*031e*/ 	.byte	0xff
	.zero		1


	//   ....[35]....
        /*0320*/ 	.word	0x000015f0
        /*0324*/ 	.word	0x00000002
        /*0328*/ 	.word	0x000000f0
        /*032c*/ 	.short	0x0101
        /*032e*/ 	.byte	0xff
	.zero		1


	//   ....[36]....
        /*0330*/ 	.word	0x000016c0
        /*0334*/ 	.word	0x000000ff
        /*0338*/ 	.word	0x00000028
        /*033c*/ 	.short	0x010a
        /*033e*/ 	.byte	0x08
	.zero		1


	//   ....[37]....
        /*0340*/ 	.word	0x00001760
        /*0344*/ 	.word	0x000000ff
        /*0348*/ 	.word	0x00000028
        /*034c*/ 	.short	0x010a
        /*034e*/ 	.byte	0x21
	.zero		1


	//   ....[38]....
        /*0350*/ 	.word	0x000018c0
        /*0354*/ 	.word	0x000000ff
        /*0358*/ 	.word	0x00000028
        /*035c*/ 	.short	0x010a
        /*035e*/ 	.byte	0x08
	.zero		1


	//   ....[39]....
        /*0360*/ 	.word	0x000019b0
        /*0364*/ 	.word	0x000000ff
        /*0368*/ 	.word	0x00000088
        /*036c*/ 	.short	0x0101
        /*036e*/ 	.byte	0x04
	.zero		1


	//   ....[40]....
        /*0370*/ 	.word	0x000019d0
        /*0374*/ 	.word	0x000000ff
        /*0378*/ 	.word	0x00000028
        /*037c*/ 	.short	0x010a
        /*037e*/ 	.byte	0x08
	.zero		1


	//   ....[41]....
        /*0380*/ 	.word	0x00001a50
        /*0384*/ 	.word	0x000000ff
        /*0388*/ 	.word	0x00000028
        /*038c*/ 	.short	0x010a
        /*038e*/ 	.byte	0x11
	.zero		1


	//   ....[42]....
        /*0390*/ 	.word	0x00001bb0
        /*0394*/ 	.word	0x000000ff
        /*0398*/ 	.word	0x00000028
        /*039c*/ 	.short	0x010a
        /*039e*/ 	.byte	0x08
	.zero		1


	//   ....[43]....
        /*03a0*/ 	.word	0x00001cd0
        /*03a4*/ 	.word	0x00000002
        /*03a8*/ 	.word	0x00000090
        /*03ac*/ 	.short	0x010a
        /*03ae*/ 	.byte	0xff
	.zero		1


	//   ....[44]....
        /*03b0*/ 	.word	0x00001d90
        /*03b4*/ 	.word	0x00000002
        /*03b8*/ 	.word	0x00000000
        /*03bc*/ 	.short	0x0101
        /*03be*/ 	.byte	0xff
	.zero		1


	//   ....[45]....
        /*03c0*/ 	.word	0x000022f0
        /*03c4*/ 	.word	0x000000ff
        /*03c8*/ 	.word	0x00000000
        /*03cc*/ 	.short	0x010a
        /*03ce*/ 	.byte	0x05
	.zero		1


	//   ....[46]....
        /*03d0*/ 	.word	0x00002380
        /*03d4*/ 	.word	0x000000ff
        /*03d8*/ 	.word	0x00000000
        /*03dc*/ 	.short	0x010a
        /*03de*/ 	.byte	0x05
	.zero		1


	//   ....[47]....
        /*03e0*/ 	.word	0x00002410
        /*03e4*/ 	.word	0x000000ff
        /*03e8*/ 	.word	0x00000000
        /*03ec*/ 	.short	0x010a
        /*03ee*/ 	.byte	0x05
	.zero		1


	//   ....[48]....
        /*03f0*/ 	.word	0x000024a0
        /*03f4*/ 	.word	0x000000ff
        /*03f8*/ 	.word	0x00000000
        /*03fc*/ 	.short	0x010a
        /*03fe*/ 	.byte	0x05
	.zero		1


	//   ....[49]....
        /*0400*/ 	.word	0x00002540
        /*0404*/ 	.word	0x00000000
        /*0408*/ 	.word	0x00000000
        /*040c*/ 	.short	0x010a
        /*040e*/ 	.byte	0xff
	.zero		1


	//   ....[50]....
        /*0410*/ 	.word	0x00002660
        /*0414*/ 	.word	0x00000000
        /*0418*/ 	.word	0x000000f0
        /*041c*/ 	.short	0x010a
        /*041e*/ 	.byte	0xff
	.zero		1


	//   ....[51]....
        /*0420*/ 	.word	0x000026d0
        /*0424*/ 	.word	0x00000000
        /*0428*/ 	.word	0x00000000
        /*042c*/ 	.short	0x0101
        /*042e*/ 	.byte	0xff
	.zero		1


	//   ....[52]....
        /*0430*/ 	.word	0x000026f0
        /*0434*/ 	.word	0x000000ff
        /*0438*/ 	.word	0x000000a0
        /*043c*/ 	.short	0x010a
        /*043e*/ 	.byte	0x05
	.zero		1


	//   ....[53]....
        /*0440*/ 	.word	0x00002810
        /*0444*/ 	.word	0x00000000
        /*0448*/ 	.word	0x00000090
        /*044c*/ 	.short	0x010a
        /*044e*/ 	.byte	0xff
	.zero		1


	//   ....[54]....
        /*0450*/ 	.word	0x00002910
        /*0454*/ 	.word	0x00000000
        /*0458*/ 	.word	0x00000000
        /*045c*/ 	.short	0x0101
        /*045e*/ 	.byte	0xff
	.zero		1


	//   ....[55]....
        /*0460*/ 	.word	0x000029a0
        /*0464*/ 	.word	0x000000ff
        /*0468*/ 	.word	0x000000a0
        /*046c*/ 	.short	0x0106
        /*046e*/ 	.byte	0x05
	.zero		1


	//   ....[56]....
        /*0470*/ 	.word	0x000029c0
        /*0474*/ 	.word	0x000000ff
        /*0478*/ 	.word	0x000000a0
        /*047c*/ 	.short	0x010a
        /*047e*/ 	.byte	0x05
	.zero		1


	//   ....[57]....
        /*0480*/ 	.word	0x00002a50
        /*0484*/ 	.word	0x000000ff
        /*0488*/ 	.word	0x000000a0
        /*048c*/ 	.short	0x0106
        /*048e*/ 	.byte	0x04
	.zero		1


	//   ....[58]....
        /*0490*/ 	.word	0x00002a90
        /*0494*/ 	.word	0x00000000
        /*0498*/ 	.word	0x000000a0
        /*049c*/ 	.short	0x010a
        /*049e*/ 	.byte	0xff
	.zero		1


	//   ....[59]....
        /*04a0*/ 	.word	0x00002fd0
        /*04a4*/ 	.word	0x00000000
        /*04a8*/ 	.word	0x00000090
        /*04ac*/ 	.short	0x010a
        /*04ae*/ 	.byte	0xff
	.zero		1


	//   ....[60]....
        /*04b0*/ 	.word	0x000030d0
        /*04b4*/ 	.word	0x00000003
        /*04b8*/ 	.word	0x00000000
        /*04bc*/ 	.short	0x0101
        /*04be*/ 	.byte	0xff
	.zero		1


	//   ....[61]....
        /*04c0*/ 	.word	0x000030e0
        /*04c4*/ 	.word	0x000000ff
        /*04c8*/ 	.word	0x00000000
        /*04cc*/ 	.short	0x010a
        /*04ce*/ 	.byte	0x06
	.zero		1


	//   ....[62]....
        /*04d0*/ 	.word	0x00003160
        /*04d4*/ 	.word	0x000000ff
        /*04d8*/ 	.word	0x000000d0
        /*04dc*/ 	.short	0x010a
        /*04de*/ 	.byte	0x07
	.zero		1


	//   ....[63]....
        /*04e0*/ 	.word	0x00003240
        /*04e4*/ 	.word	0x000000ff
        /*04e8*/ 	.word	0x00000000
        /*04ec*/ 	.short	0x010a
        /*04ee*/ 	.byte	0x06
	.zero		1


	//   ....[64]....
        /*04f0*/ 	.word	0x00003370
        /*04f4*/ 	.word	0x000000ff
        /*04f8*/ 	.word	0x00000000
        /*04fc*/ 	.short	0x010a
        /*04fe*/ 	.byte	0x1a
	.zero		1


	//   ....[65]....
        /*0500*/ 	.word	0x00003610
        /*0504*/ 	.word	0x000000ff
        /*0508*/ 	.word	0x00000000
        /*050c*/ 	.short	0x010a
        /*050e*/ 	.byte	0x06
	.zero		1


	//   ....[66]....
        /*0510*/ 	.word	0x000036a0
        /*0514*/ 	.word	0x000000ff
        /*0518*/ 	.word	0x00000000
        /*051c*/ 	.short	0x010a
        /*051e*/ 	.byte	0x06
	.zero		1


	//   ....[67]....
        /*0520*/ 	.word	0x00003730
        /*0524*/ 	.word	0x000000ff
        /*0528*/ 	.word	0x00000000
        /*052c*/ 	.short	0x010a
        /*052e*/ 	.byte	0x06
	.zero		1


	//   ....[68]....
        /*0530*/ 	.word	0x000037c0
        /*0534*/ 	.word	0x000000ff
        /*0538*/ 	.word	0x00000000
        /*053c*/ 	.short	0x010a
        /*053e*/ 	.byte	0x07
	.zero		1


	//   ....[69]....
        /*0540*/ 	.word	0x00003bf0
        /*0544*/ 	.word	0x00000000
        /*0548*/ 	.word	0x00000090
        /*054c*/ 	.short	0x010a
        /*054e*/ 	.byte	0xff
	.zero		1


	//   ....[70]....
        /*0550*/ 	.word	0x00003cb0
        /*0554*/ 	.word	0x00000000
        /*0558*/ 	.word	0x00000000
        /*055c*/ 	.short	0x0101
        /*055e*/ 	.byte	0xff
	.zero		1


	//   ....[71]....
        /*0560*/ 	.word	0x00003fd0
        /*0564*/ 	.word	0x000000ff
        /*0568*/ 	.word	0x00000088
        /*056c*/ 	.short	0x010a
        /*056e*/ 	.byte	0x07
	.zero		1


	//   ....[72]....
        /*0570*/ 	.word	0x000041f0
        /*0574*/ 	.word	0x000000ff
        /*0578*/ 	.word	0x00000068
        /*057c*/ 	.short	0x010a
        /*057e*/ 	.byte	0x0f
	.zero		1


	//   ....[73]....
        /*0580*/ 	.word	0x000043f0
        /*0584*/ 	.word	0x000000ff
        /*0588*/ 	.word	0x00000050
        /*058c*/ 	.short	0x010b
        /*058e*/ 	.byte	0x0f
	.zero		1


	//   ....[74]....
        /*0590*/ 	.word	0x00004440
        /*0594*/ 	.word	0x000000ff
        /*0598*/ 	.word	0x00000000
        /*059c*/ 	.short	0x0101
        /*059e*/ 	.byte	0x10
	.zero		1


	//   ....[75]....
        /*05a0*/ 	.word	0x00004480
        /*05a4*/ 	.word	0x000000ff
        /*05a8*/ 	.word	0x00000068
        /*05ac*/ 	.short	0x010a
        /*05ae*/ 	.byte	0x0d
	.zero		1


	//   ....[76]....
        /*05b0*/ 	.word	0x000046c0
        /*05b4*/ 	.word	0x000000ff
        /*05b8*/ 	.word	0x00000050
        /*05bc*/ 	.short	0x010b
        /*05be*/ 	.byte	0x0d
	.zero		1


	//   ....[77]....
        /*05c0*/ 	.word	0x00004730
        /*05c4*/ 	.word	0x000000ff
        /*05c8*/ 	.word	0x00000000
        /*05cc*/ 	.short	0x0101
        /*05ce*/ 	.byte	0x0f
	.zero		1


	//   ....[78]....
        /*05d0*/ 	.word	0x00004780
        /*05d4*/ 	.word	0x000000ff
        /*05d8*/ 	.word	0x00000000
        /*05dc*/ 	.short	0x010a
        /*05de*/ 	.byte	0x04
	.zero		1


	//   ....[79]....
        /*05e0*/ 	.word	0x00004810
        /*05e4*/ 	.word	0x000000ff
        /*05e8*/ 	.word	0x00000000
        /*05ec*/ 	.short	0x010a
        /*05ee*/ 	.byte	0x04
	.zero		1


	//   ....[80]....
        /*05f0*/ 	.word	0x000048b0
        /*05f4*/ 	.word	0x00000000
        /*05f8*/ 	.word	0x00000000
        /*05fc*/ 	.short	0x010a
        /*05fe*/ 	.byte	0xff
	.zero		1


	//   ....[81]....
        /*0600*/ 	.word	0x00004c20
        /*0604*/ 	.word	0x00000000
        /*0608*/ 	.word	0x00000090
        /*060c*/ 	.short	0x010a
        /*060e*/ 	.byte	0xff
	.zero		1


	//   ....[82]....
        /*0610*/ 	.word	0x00004d30
        /*0614*/ 	.word	0x00000000
        /*0618*/ 	.word	0x00000000
        /*061c*/ 	.short	0x0101
        /*061e*/ 	.byte	0xff
	.zero		1


	//   ....[83]....
        /*0620*/ 	.word	0x00005740
        /*0624*/ 	.word	0x00000002
        /*0628*/ 	.word	0x00000050
        /*062c*/ 	.short	0x010a
        /*062e*/ 	.byte	0xff
	.zero		1


	//   ....[84]....
        /*0630*/ 	.word	0x00005780
        /*0634*/ 	.word	0x0000002c
        /*0638*/ 	.word	0x000000b0
        /*063c*/ 	.short	0x010a
        /*063e*/ 	.byte	0xff
	.zero		1


	//   ....[85]....
        /*0640*/ 	.word	0x00005870
        /*0644*/ 	.word	0x00000002
        /*0648*/ 	.word	0x00000050
        /*064c*/ 	.short	0x010a
        /*064e*/ 	.byte	0xff
	.zero		1


	//   ....[86]....
        /*0650*/ 	.word	0x00005a00
        /*0654*/ 	.word	0x0000002c
        /*0658*/ 	.word	0x000000b0
        /*065c*/ 	.short	0x010a
        /*065e*/ 	.byte	0xff
	.zero		1


	//   ....[87]....
        /*0660*/ 	.word	0x000061c0
        /*0664*/ 	.word	0x00000000
        /*0668*/ 	.word	0x00000000
        /*066c*/ 	.short	0x0101
        /*066e*/ 	.byte	0xff
	.zero		1


	//   ....[88]....
        /*0670*/ 	.word	0x000061d0
        /*0674*/ 	.word	0x00000002
        /*0678*/ 	.word	0x00000050
        /*067c*/ 	.short	0x010a
        /*067e*/ 	.byte	0xff
	.zero		1


	//   ....[89]....
        /*0680*/ 	.word	0x00006290
        /*0684*/ 	.word	0x00000002
        /*0688*/ 	.word	0x00000050
        /*068c*/ 	.short	0x010a
        /*068e*/ 	.byte	0xff
	.zero		1


	//   ....[90]....
        /*0690*/ 	.word	0x000065c0
        /*0694*/ 	.word	0x000000ff
        /*0698*/ 	.word	0x00000000
        /*069c*/ 	.short	0x0101
        /*069e*/ 	.byte	0x05
	.zero		1


	//   ....[91]....
        /*06a0*/ 	.word	0x00006b80
        /*06a4*/ 	.word	0x00000000
        /*06a8*/ 	.word	0x00000000
        /*06ac*/ 	.short	0x0101
        /*06ae*/ 	.byte	0xff
	.zero		1


	//   ....[92]....
        /*06b0*/ 	.word	0x00006df0
        /*06b4*/ 	.word	0x000000ff
        /*06b8*/ 	.word	0x00000000
        /*06bc*/ 	.short	0x0101
        /*06be*/ 	.byte	0x04
	.zero		1


	//   ....[93]....
        /*06c0*/ 	.word	0x00006e10
        /*06c4*/ 	.word	0x00000002
        /*06c8*/ 	.word	0x00000100
        /*06cc*/ 	.short	0x010a
        /*06ce*/ 	.byte	0xff
	.zero		1


	//   ....[94]....
        /*06d0*/ 	.word	0x00006e70
        /*06d4*/ 	.word	0x00000002
        /*06d8*/ 	.word	0x00000028
        /*06dc*/ 	.short	0x010a
        /*06de*/ 	.byte	0xff
	.zero		1


	//   ....[95]....
        /*06e0*/ 	.word	0x00006ed0
        /*06e4*/ 	.word	0x00000002
        /*06e8*/ 	.word	0x00000028
        /*06ec*/ 	.short	0x010a
        /*06ee*/ 	.byte	0xff
	.zero		1


	//   ....[96]....
        /*06f0*/ 	.word	0x00006f20
        /*06f4*/ 	.word	0x00000002
        /*06f8*/ 	.word	0x00000090
        /*06fc*/ 	.short	0x010a
        /*06fe*/ 	.byte	0xff
	.zero		1


	//   ....[97]....
        /*0700*/ 	.word	0x00006f80
        /*0704*/ 	.word	0x00000000
        /*0708*/ 	.word	0x00000000
        /*070c*/ 	.short	0x010a
        /*070e*/ 	.byte	0xff
	.zero		1


	//   ....[98]....
        /*0710*/ 	.word	0x00006fe0
        /*0714*/ 	.word	0x00000000
        /*0718*/ 	.word	0x00000000
        /*071c*/ 	.short	0x010a
        /*071e*/ 	.byte	0xff
	.zero		1


	//   ....[99]....
        /*0720*/ 	.word	0x00007040
        /*0724*/ 	.word	0x00000000
        /*0728*/ 	.word	0x00000000
        /*072c*/ 	.short	0x010a
        /*072e*/ 	.byte	0xff
	.zero		1


	//   ....[100]....
        /*0730*/ 	.word	0x000070a0
        /*0734*/ 	.word	0x00000000
        /*0738*/ 	.word	0x00000000
        /*073c*/ 	.short	0x010a
        /*073e*/ 	.byte	0xff
	.zero		1


	//   ....[101]....
        /*0740*/ 	.word	0x000070f0
        /*0744*/ 	.word	0x00000000
        /*0748*/ 	.word	0x000000f0
        /*074c*/ 	.short	0x010a
        /*074e*/ 	.byte	0xff
	.zero		1


	//   ....[102]....
        /*0750*/ 	.word	0x00007150
        /*0754*/ 	.word	0x00000000
        /*0758*/ 	.word	0x000000a0
        /*075c*/ 	.short	0x010a
        /*075e*/ 	.byte	0xff
	.zero		1


	//   ....[103]....
        /*0760*/ 	.word	0x000071a0
        /*0764*/ 	.word	0x00000000
        /*0768*/ 	.word	0x00000090
        /*076c*/ 	.short	0x010a
        /*076e*/ 	.byte	0xff
	.zero		1


	//   ....[104]....
        /*0770*/ 	.word	0x00007200
        /*0774*/ 	.word	0x00000000
        /*0778*/ 	.word	0x000000a0
        /*077c*/ 	.short	0x010a
        /*077e*/ 	.byte	0xff
	.zero		1


	//   ....[105]....
        /*0780*/ 	.word	0x00007250
        /*0784*/ 	.word	0x00000000
        /*0788*/ 	.word	0x00000090
        /*078c*/ 	.short	0x010a
        /*078e*/ 	.byte	0xff
	.zero		1


	//   ....[106]....
        /*0790*/ 	.word	0x000072b0
        /*0794*/ 	.word	0x00000002
        /*0798*/ 	.word	0x000000d0
        /*079c*/ 	.short	0x010a
        /*079e*/ 	.byte	0xff
	.zero		1


	//   ....[107]....
        /*07a0*/ 	.word	0x00007310
        /*07a4*/ 	.word	0x00000000
        /*07a8*/ 	.word	0x00000000
        /*07ac*/ 	.short	0x010a
        /*07ae*/ 	.byte	0xff
	.zero		1


	//   ....[108]....
        /*07b0*/ 	.word	0x00007370
        /*07b4*/ 	.word	0x00000000
        /*07b8*/ 	.word	0x00000000
        /*07bc*/ 	.short	0x010a
        /*07be*/ 	.byte	0xff
	.zero		1


	//   ....[109]....
        /*07c0*/ 	.word	0x000073d0
        /*07c4*/ 	.word	0x00000000
        /*07c8*/ 	.word	0x00000000
        /*07cc*/ 	.short	0x010a
        /*07ce*/ 	.byte	0xff
	.zero		1


	//   ....[110]....
        /*07d0*/ 	.word	0x00007430
        /*07d4*/ 	.word	0x00000000
        /*07d8*/ 	.word	0x00000000
        /*07dc*/ 	.short	0x010a
        /*07de*/ 	.byte	0xff
	.zero		1


	//   ....[111]....
        /*07e0*/ 	.word	0x00007490
        /*07e4*/ 	.word	0x00000000
        /*07e8*/ 	.word	0x00000000
        /*07ec*/ 	.short	0x010a
        /*07ee*/ 	.byte	0xff
	.zero		1


	//   ....[112]....
        /*07f0*/ 	.word	0x000074e0
        /*07f4*/ 	.word	0x00000000
        /*07f8*/ 	.word	0x00000090
        /*07fc*/ 	.short	0x010a
        /*07fe*/ 	.byte	0xff
	.zero		1


	//   ....[113]....
        /*0800*/ 	.word	0x00007540
        /*0804*/ 	.word	0x00000000
        /*0808*/ 	.word	0x00000088
        /*080c*/ 	.short	0x010a
        /*080e*/ 	.byte	0xff
	.zero		1


	//   ....[114]....
        /*0810*/ 	.word	0x000075a0
        /*0814*/ 	.word	0x00000000
        /*0818*/ 	.word	0x00000068
        /*081c*/ 	.short	0x010a
        /*081e*/ 	.byte	0xff
	.zero		1


	//   ....[115]....
        /*0820*/ 	.word	0x00007600
        /*0824*/ 	.word	0x00000000
        /*0828*/ 	.word	0x00000068
        /*082c*/ 	.short	0x010a
        /*082e*/ 	.byte	0xff
	.zero		1


	//   ....[116]....
        /*0830*/ 	.word	0x00007660
        /*0834*/ 	.word	0x00000000
        /*0838*/ 	.word	0x00000000
        /*083c*/ 	.short	0x010a
        /*083e*/ 	.byte	0xff
	.zero		1


	//   ....[117]....
        /*0840*/ 	.word	0x000076c0
        /*0844*/ 	.word	0x00000000
        /*0848*/ 	.word	0x00000000
        /*084c*/ 	.short	0x010a
        /*084e*/ 	.byte	0xff
	.zero		1


	//   ....[118]....
        /*0850*/ 	.word	0x00007710
        /*0854*/ 	.word	0x00000000
        /*0858*/ 	.word	0x00000090
        /*085c*/ 	.short	0x010a
        /*085e*/ 	.byte	0xff
	.zero		1


	//   ....[119]....
        /*0860*/ 	.word	0x00007760
        /*0864*/ 	.word	0x00000002
        /*0868*/ 	.word	0x00000050
        /*086c*/ 	.short	0x010a
        /*086e*/ 	.byte	0xff
	.zero		1


	//   ....[120]....
        /*0870*/ 	.word	0x000077b0
        /*0874*/ 	.word	0x0000002c
        /*0878*/ 	.word	0x000000b0
        /*087c*/ 	.short	0x010a
        /*087e*/ 	.byte	0xff
	.zero		1


	//   ....[121]....
        /*0880*/ 	.word	0x00007800
        /*0884*/ 	.word	0x00000002
        /*0888*/ 	.word	0x00000050
        /*088c*/ 	.short	0x010a
        /*088e*/ 	.byte	0xff
	.zero		1


	//----- nvinfo : EIATTR_NUM_MBARRIERS
	.align		4
.L_47:
        /*0890*/ 	.byte	0x03, 0x38
        /*0892*/ 	.short	0x0022


	//----- nvinfo : EIATTR_EXIT_INSTR_OFFSETS
	.align		4
        /*0894*/ 	.byte	0x04, 0x1c
        /*0896*/ 	.short	(.L_49 - .L_48)


	//   ....[0]....
.L_48:
        /*0898*/ 	.word	0x00002570


	//   ....[1]....
        /*089c*/ 	.word	0x00002a60


	//   ....[2]....
        /*08a0*/ 	.word	0x00002ac0


	//   ....[3]....
        /*08a4*/ 	.word	0x00003a20


	//   ....[4]....
        /*08a8*/ 	.word	0x000048e0


	//   ....[5]....
        /*08ac*/ 	.word	0x00004920


	//   ....[6]....
        /*08b0*/ 	.word	0x00006ce0


	//   ....[7]....
        /*08b4*/ 	.word	0x00006d60


	//   ....[8]....
        /*08b8*/ 	.word	0x00006d90


	//   ....[9]....
        /*08bc*/ 	.word	0x00006e00


	//----- nvinfo : EIATTR_MAX_THREADS
	.align		4
.L_49:
        /*08c0*/ 	.byte	0x04, 0x05
        /*08c2*/ 	.short	(.L_51 - .L_50)
.L_50:
        /*08c4*/ 	.word	0x00000100
        /*08c8*/ 	.word	0x00000001
        /*08cc*/ 	.word	0x00000001


	//----- nvinfo : EIATTR_CRS_STACK_SIZE
	.align		4
.L_51:
        /*08d0*/ 	.byte	0x04, 0x1e
        /*08d2*/ 	.short	(.L_53 - .L_52)
.L_52:
        /*08d4*/ 	.word	0x00000000


	//----- nvinfo : EIATTR_CBANK_PARAM_SIZE
	.align		4
.L_53:
        /*08d8*/ 	.byte	0x03, 0x19
        /*08da*/ 	.short	0x0800


	//----- nvinfo : EIATTR_PARAM_CBANK
	.align		4
        /*08dc*/ 	.byte	0x04, 0x0a
        /*08de*/ 	.short	(.L_55 - .L_54)
	.align		4
.L_54:
        /*08e0*/ 	.word	index@(.nv.constant0._ZN7cutlass13device_kernelINS_4gemm6kernel13GemmUniversalIN4cute5tupleIJiiiiEEENS1_10collective13CollectiveMmaINS1_35MainloopSm100TmaUmmaWarpSpecializedILi5ELi2ELi4ENS5_IJNS4_1CILi1EEESB_SB_EEEEENS5_IJNSA_ILi64EEESE_SE_EEENS_6half_tENS5_IJlSB_lEEESG_SH_NS4_8TiledMMAINS4_8MMA_AtomIJNS4_20SM100_MMA_F16BF16_SSISG_SG_fLi64ELi64ELNS4_4UMMA5MajorE0ELSM_0ELNSL_7ScaleInE0ELSN_0EEEEEENS4_6LayoutISC_NS5_IJNSA_ILi0EEESR_SR_EEEEENS5_IJNS4_10UnderscoreESU_SU_EEEEENS4_13SM90_TMA_LOADENS4_14ComposedLayoutINS4_7SwizzleILi3ELi4ELi3EEENS4_18smem_ptr_flag_bitsILi16EEENSQ_INS5_IJNSA_ILi8EEESE_EEENS5_IJSE_SB_EEEEEEEvNS4_8identityESX_S17_vS18_EENS_8epilogue10collective18CollectiveEpilogueINS1A_23Sm100TmaWarpSpecializedILi3ELi2ELi16ELb1ELb0EEEJSF_NS5_IJNSQ_ISE_SB_EENSQ_INSA_ILi32EEESB_EEEEESG_SH_SG_SH_NS1A_6fusion15FusionCallbacksIS1E_NS1J_17LinearCombinationISG_fSG_fLNS_15FloatRoundStyleE2EEESF_S1I_JEEENS4_5SM1004TMEM4LOAD26SM100_TMEM_LOAD_16dp256b4xESX_NSY_INSZ_ILi2ELi4ELi3EEES12_NSQ_INS5_IJS13_S1G_EEENS5_IJS1G_SB_EEEEEEENS4_17SM75_U32x4_LDSM_NENS4_14SM90_TMA_STOREES1X_NS4_17SM90_U32x4_STSM_NENS4_39AutoVectorizingCopyWithAssumedAlignmentILi128EEEEEEvvEEEEvNT_6ParamsE)
        /*08e4*/ 	.short	0x0380
        /*08e6*/ 	.short	0x0800


	//----- nvinfo : EIATTR_SW_WAR
	.align		4
.L_55:
        /*08e8*/ 	.byte	0x04, 0x36
        /*08ea*/ 	.short	(.L_57 - .L_56)
.L_56:
        /*08ec*/ 	.word	0x00000008
.L_57:


//--------------------- .nv.callgraph             --------------------------
	.section	.nv.callgraph,"",@"SHT_CUDA_CALLGRAPH"
	.align	4
	.sectionentsize	8
	.align		4
        /*0000*/ 	.word	0x00000000
	.align		4
        /*0004*/ 	.word	0xffffffff
	.align		4
        /*0008*/ 	.word	index@(_ZN7cutlass13device_kernelINS_4gemm6kernel13GemmUniversalIN4cute5tupleIJiiiiEEENS1_10collective13CollectiveMmaINS1_35MainloopSm100TmaUmmaWarpSpecializedILi5ELi2ELi4ENS5_IJNS4_1CILi1EEESB_SB_EEEEENS5_IJNSA_ILi64EEESE_SE_EEENS_6half_tENS5_IJlSB_lEEESG_SH_NS4_8TiledMMAINS4_8MMA_AtomIJNS4_20SM100_MMA_F16BF16_SSISG_SG_fLi64ELi64ELNS4_4UMMA5MajorE0ELSM_0ELNSL_7ScaleInE0ELSN_0EEEEEENS4_6LayoutISC_NS5_IJNSA_ILi0EEESR_SR_EEEEENS5_IJNS4_10UnderscoreESU_SU_EEEEENS4_13SM90_TMA_LOADENS4_14ComposedLayoutINS4_7SwizzleILi3ELi4ELi3EEENS4_18smem_ptr_flag_bitsILi16EEENSQ_INS5_IJNSA_ILi8EEESE_EEENS5_IJSE_SB_EEEEEEEvNS4_8identityESX_S17_vS18_EENS_8epilogue10collective18CollectiveEpilogueINS1A_23Sm100TmaWarpSpecializedILi3ELi2ELi16ELb1ELb0EEEJSF_NS5_IJNSQ_ISE_SB_EENSQ_INSA_ILi32EEESB_EEEEESG_SH_SG_SH_NS1A_6fusion15FusionCallbacksIS1E_NS1J_17LinearCombinationISG_fSG_fLNS_15FloatRoundStyleE2EEESF_S1I_JEEENS4_5SM1004TMEM4LOAD26SM100_TMEM_LOAD_16dp256b4xESX_NSY_INSZ_ILi2ELi4ELi3EEES12_NSQ_INS5_IJS13_S1G_EEENS5_IJS1G_SB_EEEEEEENS4_17SM75_U32x4_LDSM_NENS4_14SM90_TMA_STOREES1X_NS4_17SM90_U32x4_STSM_NENS4_39AutoVectorizingCopyWithAssumedAlignmentILi128EEEEEEvvEEEEvNT_6ParamsE)
	.align		4
        /*000c*/ 	.word	index@(__assertfail)
	.align		4
        /*0010*/ 	.word	0x00000000
	.align		4
        /*0014*/ 	.word	0xfffffffe
	.align		4
        /*0018*/ 	.word	0x00000000
	.align		4
        /*001c*/ 	.word	0xfffffffd
	.align		4
        /*0020*/ 	.word	0x00000000
	.align		4
        /*0024*/ 	.word	0xfffffffc


//--------------------- .nv.constant4             --------------------------
	.section	.nv.constant4,"a",@progbits
	.align	8
	.align		8
.nv.constant4:
        /*0000*/ 	.dword	__assertfail
	.align		8
        /*0008*/ 	.dword	__unnamed_1
	.align		8
        /*0010*/ 	.dword	__unnamed_2
	.align		8
        /*0018*/ 	.dword	_ZN39_INTERNAL_b4ae74bf_4_k_cu_3409e5b3_65624cuda3std3__45__cpo5beginE
	.align		8
        /*0020*/ 	.dword	_ZN39_INTERNAL_b4ae74bf_4_k_cu_3409e5b3_65624cuda3std3__45__cpo3endE
	.align		8
        /*0028*/ 	.dword	_ZN39_INTERNAL_b4ae74bf_4_k_cu_3409e5b3_65624cuda3std3__45__cpo6cbeginE
	.align		8
        /*0030*/ 	.dword	_ZN39_INTERNAL_b4ae74bf_4_k_cu_3409e5b3_65624cuda3std3__45__cpo4cendE
	.align		8
        /*0038*/ 	.dword	_ZN39_INTERNAL_b4ae74bf_4_k_cu_3409e5b3_65624cuda3std3__441_GLOBAL__N__b4ae74bf_4_k_cu_3409e5b3_65626ignoreE
	.align		8
        /*0040*/ 	.dword	_ZN39_INTERNAL_b4ae74bf_4_k_cu_3409e5b3_65624cuda3std3__419piecewise_constructE
	.align		8
        /*0048*/ 	.dword	_ZN39_INTERNAL_b4ae74bf_4_k_cu_3409e5b3_65624cuda3std3__48in_placeE
	.align		8
        /*0050*/ 	.dword	_ZN39_INTERNAL_b4ae74bf_4_k_cu_3409e5b3_65624cuda3std6ranges3__45__cpo4swapE
	.align		8
        /*0058*/ 	.dword	_ZN39_INTERNAL_b4ae74bf_4_k_cu_3409e5b3_65624cuda3std6ranges3__45__cpo9iter_moveE
	.align		8
        /*0060*/ 	.dword	_ZN39_INTERNAL_b4ae74bf_4_k_cu_3409e5b3_65624cute7productE
	.align		8
        /*0068*/ 	.dword	_ZN39_INTERNAL_b4ae74bf_4_k_cu_3409e5b3_65624cute1_E
	.align		8
        /*0070*/ 	.dword	$str$25
	.align		8
        /*0078*/ 	.dword	$str$26
	.align		8
        /*0080*/ 	.dword	$str$27
	.align		8
        /*0088*/ 	.dword	$str$28


//--------------------- .text._ZN7cutlass13device_kernelINS_4gemm6kernel13GemmUniversalIN4cute5tupleIJiiiiEEENS1_10collective13CollectiveMmaINS1_35MainloopSm100TmaUmmaWarpSpecializedILi5ELi2ELi4ENS5_IJNS4_1CILi1EEESB_SB_EEEEENS5_IJNSA_ILi64EEESE_SE_EEENS_6half_tENS5_IJlSB_lEEESG_SH_NS4_8TiledMMAINS4_8MMA_AtomIJNS4_20SM100_MMA_F16BF16_SSISG_SG_fLi64ELi64ELNS4_4UMMA5MajorE0ELSM_0ELNSL_7ScaleInE0ELSN_0EEEEEENS4_6LayoutISC_NS5_IJNSA_ILi0EEESR_SR_EEEEENS5_IJNS4_10UnderscoreESU_SU_EEEEENS4_13SM90_TMA_LOADENS4_14ComposedLayoutINS4_7SwizzleILi3ELi4ELi3EEENS4_18smem_ptr_flag_bitsILi16EEENSQ_INS5_IJNSA_ILi8EEESE_EEENS5_IJSE_SB_EEEEEEEvNS4_8identityESX_S17_vS18_EENS_8epilogue10collective18CollectiveEpilogueINS1A_23Sm100TmaWarpSpecializedILi3ELi2ELi16ELb1ELb0EEEJSF_NS5_IJNSQ_ISE_SB_EENSQ_INSA_ILi32EEESB_EEEEESG_SH_SG_SH_NS1A_6fusion15FusionCallbacksIS1E_NS1J_17LinearCombinationISG_fSG_fLNS_15FloatRoundStyleE2EEESF_S1I_JEEENS4_5SM1004TMEM4LOAD26SM100_TMEM_LOAD_16dp256b4xESX_NSY_INSZ_ILi2ELi4ELi3EEES12_NSQ_INS5_IJS13_S1G_EEENS5_IJS1G_SB_EEEEEEENS4_17SM75_U32x4_LDSM_NENS4_14SM90_TMA_STOREES1X_NS4_17SM90_U32x4_STSM_NENS4_39AutoVectorizingCopyWithAssumedAlignmentILi128EEEEEEvvEEEEvNT_6ParamsE --------------------------
	.section	.text._ZN7cutlass13device_kernelINS_4gemm6kernel13GemmUniversalIN4cute5tupleIJiiiiEEENS1_10collective13CollectiveMmaINS1_35MainloopSm100TmaUmmaWarpSpecializedILi5ELi2ELi4ENS5_IJNS4_1CILi1EEESB_SB_EEEEENS5_IJNSA_ILi64EEESE_SE_EEENS_6half_tENS5_IJlSB_lEEESG_SH_NS4_8TiledMMAINS4_8MMA_AtomIJNS4_20SM100_MMA_F16BF16_SSISG_SG_fLi64ELi64ELNS4_4UMMA5MajorE0ELSM_0ELNSL_7ScaleInE0ELSN_0EEEEEENS4_6LayoutISC_NS5_IJNSA_ILi0EEESR_SR_EEEEENS5_IJNS4_10UnderscoreESU_SU_EEEEENS4_13SM90_TMA_LOADENS4_14ComposedLayoutINS4_7SwizzleILi3ELi4ELi3EEENS4_18smem_ptr_flag_bitsILi16EEENSQ_INS5_IJNSA_ILi8EEESE_EEENS5_IJSE_SB_EEEEEEEvNS4_8identityESX_S17_vS18_EENS_8epilogue10collective18CollectiveEpilogueINS1A_23Sm100TmaWarpSpecializedILi3ELi2ELi16ELb1ELb0EEEJSF_NS5_IJNSQ_ISE_SB_EENSQ_INSA_ILi32EEESB_EEEEESG_SH_SG_SH_NS1A_6fusion15FusionCallbacksIS1E_NS1J_17LinearCombinationISG_fSG_fLNS_15FloatRoundStyleE2EEESF_S1I_JEEENS4_5SM1004TMEM4LOAD26SM100_TMEM_LOAD_16dp256b4xESX_NSY_INSZ_ILi2ELi4ELi3EEES12_NSQ_INS5_IJS13_S1G_EEENS5_IJS1G_SB_EEEEEEENS4_17SM75_U32x4_LDSM_NENS4_14SM90_TMA_STOREES1X_NS4_17SM90_U32x4_STSM_NENS4_39AutoVectorizingCopyWithAssumedAlignmentILi128EEEEEEvvEEEEvNT_6ParamsE,"ax",@progbits
	.align	128
.text._ZN7cutlass13device_kernelINS_4gemm6kernel13GemmUniversalIN4cute5tupleIJiiiiEEENS1_10collective13CollectiveMmaINS1_35MainloopSm100TmaUmmaWarpSpecializedILi5ELi2ELi4ENS5_IJNS4_1CILi1EEESB_SB_EEEEENS5_IJNSA_ILi64EEESE_SE_EEENS_6half_tENS5_IJlSB_lEEESG_SH_NS4_8TiledMMAINS4_8MMA_AtomIJNS4_20SM100_MMA_F16BF16_SSISG_SG_fLi64ELi64ELNS4_4UMMA5MajorE0ELSM_0ELNSL_7ScaleInE0ELSN_0EEEEEENS4_6LayoutISC_NS5_IJNSA_ILi0EEESR_SR_EEEEENS5_IJNS4_10UnderscoreESU_SU_EEEEENS4_13SM90_TMA_LOADENS4_14ComposedLayoutINS4_7SwizzleILi3ELi4ELi3EEENS4_18smem_ptr_flag_bitsILi16EEENSQ_INS5_IJNSA_ILi8EEESE_EEENS5_IJSE_SB_EEEEEEEvNS4_8identityESX_S17_vS18_EENS_8epilogue10collective18CollectiveEpilogueINS1A_23Sm100TmaWarpSpecializedILi3ELi2ELi16ELb1ELb0EEEJSF_NS5_IJNSQ_ISE_SB_EENSQ_INSA_ILi32EEESB_EEEEESG_SH_SG_SH_NS1A_6fusion15FusionCallbacksIS1E_NS1J_17LinearCombinationISG_fSG_fLNS_15FloatRoundStyleE2EEESF_S1I_JEEENS4_5SM1004TMEM4LOAD26SM100_TMEM_LOAD_16dp256b4xESX_NSY_INSZ_ILi2ELi4ELi3EEES12_NSQ_INS5_IJS13_S1G_EEENS5_IJS1G_SB_EEEEEEENS4_17SM75_U32x4_LDSM_NENS4_14SM90_TMA_STOREES1X_NS4_17SM90_U32x4_STSM_NENS4_39AutoVectorizingCopyWithAssumedAlignmentILi128EEEEEEvvEEEEvNT_6ParamsE:
        .type           _ZN7cutlass13device_kernelINS_4gemm6kernel13GemmUniversalIN4cute5tupleIJiiiiEEENS1_10collective13CollectiveMmaINS1_35MainloopSm100TmaUmmaWarpSpecializedILi5ELi2ELi4ENS5_IJNS4_1CILi1EEESB_SB_EEEEENS5_IJNSA_ILi64EEESE_SE_EEENS_6half_tENS5_IJlSB_lEEESG_SH_NS4_8TiledMMAINS4_8MMA_AtomIJNS4_20SM100_MMA_F16BF16_SSISG_SG_fLi64ELi64ELNS4_4UMMA5MajorE0ELSM_0ELNSL_7ScaleInE0ELSN_0EEEEEENS4_6LayoutISC_NS5_IJNSA_ILi0EEESR_SR_EEEEENS5_IJNS4_10UnderscoreESU_SU_EEEEENS4_13SM90_TMA_LOADENS4_14ComposedLayoutINS4_7SwizzleILi3ELi4ELi3EEENS4_18smem_ptr_flag_bitsILi16EEENSQ_INS5_IJNSA_ILi8EEESE_EEENS5_IJSE_SB_EEEEEEEvNS4_8identityESX_S17_vS18_EENS_8epilogue10collective18CollectiveEpilogueINS1A_23Sm100TmaWarpSpecializedILi3ELi2ELi16ELb1ELb0EEEJSF_NS5_IJNSQ_ISE_SB_EENSQ_INSA_ILi32EEESB_EEEEESG_SH_SG_SH_NS1A_6fusion15FusionCallbacksIS1E_NS1J_17LinearCombinationISG_fSG_fLNS_15FloatRoundStyleE2EEESF_S1I_JEEENS4_5SM1004TMEM4LOAD26SM100_TMEM_LOAD_16dp256b4xESX_NSY_INSZ_ILi2ELi4ELi3EEES12_NSQ_INS5_IJS13_S1G_EEENS5_IJS1G_SB_EEEEEEENS4_17SM75_U32x4_LDSM_NENS4_14SM90_TMA_STOREES1X_NS4_17SM90_U32x4_STSM_NENS4_39AutoVectorizingCopyWithAssumedAlignmentILi128EEEEEEvvEEEEvNT_6ParamsE,@function
        .size           _ZN7cutlass13device_kernelINS_4gemm6kernel13GemmUniversalIN4cute5tupleIJiiiiEEENS1_10collective13CollectiveMmaINS1_35MainloopSm100TmaUmmaWarpSpecializedILi5ELi2ELi4ENS5_IJNS4_1CILi1EEESB_SB_EEEEENS5_IJNSA_ILi64EEESE_SE_EEENS_6half_tENS5_IJlSB_lEEESG_SH_NS4_8TiledMMAINS4_8MMA_AtomIJNS4_20SM100_MMA_F16BF16_SSISG_SG_fLi64ELi64ELNS4_4UMMA5MajorE0ELSM_0ELNSL_7ScaleInE0ELSN_0EEEEEENS4_6LayoutISC_NS5_IJNSA_ILi0EEESR_SR_EEEEENS5_IJNS4_10UnderscoreESU_SU_EEEEENS4_13SM90_TMA_LOADENS4_14ComposedLayoutINS4_7SwizzleILi3ELi4ELi3EEENS4_18smem_ptr_flag_bitsILi16EEENSQ_INS5_IJNSA_ILi8EEESE_EEENS5_IJSE_SB_EEEEEEEvNS4_8identityESX_S17_vS18_EENS_8epilogue10collective18CollectiveEpilogueINS1A_23Sm100TmaWarpSpecializedILi3ELi2ELi16ELb1ELb0EEEJSF_NS5_IJNSQ_ISE_SB_EENSQ_INSA_ILi32EEESB_EEEEESG_SH_SG_SH_NS1A_6fusion15FusionCallbacksIS1E_NS1J_17LinearCombinationISG_fSG_fLNS_15FloatRoundStyleE2EEESF_S1I_JEEENS4_5SM1004TMEM4LOAD26SM100_TMEM_LOAD_16dp256b4xESX_NSY_INSZ_ILi2ELi4ELi3EEES12_NSQ_INS5_IJS13_S1G_EEENS5_IJS1G_SB_EEEEEEENS4_17SM75_U32x4_LDSM_NENS4_14SM90_TMA_STOREES1X_NS4_17SM90_U32x4_STSM_NENS4_39AutoVectorizingCopyWithAssumedAlignmentILi128EEEEEEvvEEEEvNT_6ParamsE,(.L_x_157 - _ZN7cutlass13device_kernelINS_4gemm6kernel13GemmUniversalIN4cute5tupleIJiiiiEEENS1_10collective13CollectiveMmaINS1_35MainloopSm100TmaUmmaWarpSpecializedILi5ELi2ELi4ENS5_IJNS4_1CILi1EEESB_SB_EEEEENS5_IJNSA_ILi64EEESE_SE_EEENS_6half_tENS5_IJlSB_lEEESG_SH_NS4_8TiledMMAINS4_8MMA_AtomIJNS4_20SM100_MMA_F16BF16_SSISG_SG_fLi64ELi64ELNS4_4UMMA5MajorE0ELSM_0ELNSL_7ScaleInE0ELSN_0EEEEEENS4_6LayoutISC_NS5_IJNSA_ILi0EEESR_SR_EEEEENS5_IJNS4_10UnderscoreESU_SU_EEEEENS4_13SM90_TMA_LOADENS4_14ComposedLayoutINS4_7SwizzleILi3ELi4ELi3EEENS4_18smem_ptr_flag_bitsILi16EEENSQ_INS5_IJNSA_ILi8EEESE_EEENS5_IJSE_SB_EEEEEEEvNS4_8identityESX_S17_vS18_EENS_8epilogue10collective18CollectiveEpilogueINS1A_23Sm100TmaWarpSpecializedILi3ELi2ELi16ELb1ELb0EEEJSF_NS5_IJNSQ_ISE_SB_EENSQ_INSA_ILi32EEESB_EEEEESG_SH_SG_SH_NS1A_6fusion15FusionCallbacksIS1E_NS1J_17LinearCombinationISG_fSG_fLNS_15FloatRoundStyleE2EEESF_S1I_JEEENS4_5SM1004TMEM4LOAD26SM100_TMEM_LOAD_16dp256b4xESX_NSY_INSZ_ILi2ELi4ELi3EEES12_NSQ_INS5_IJS13_S1G_EEENS5_IJS1G_SB_EEEEEEENS4_17SM75_U32x4_LDSM_NENS4_14SM90_TMA_STOREES1X_NS4_17SM90_U32x4_STSM_NENS4_39AutoVectorizingCopyWithAssumedAlignmentILi128EEEEEEvvEEEEvNT_6ParamsE)
        .other          _ZN7cutlass13device_kernelINS_4gemm6kernel13GemmUniversalIN4cute5tupleIJiiiiEEENS1_10collective13CollectiveMmaINS1_35MainloopSm100TmaUmmaWarpSpecializedILi5ELi2ELi4ENS5_IJNS4_1CILi1EEESB_SB_EEEEENS5_IJNSA_ILi64EEESE_SE_EEENS_6half_tENS5_IJlSB_lEEESG_SH_NS4_8TiledMMAINS4_8MMA_AtomIJNS4_20SM100_MMA_F16BF16_SSISG_SG_fLi64ELi64ELNS4_4UMMA5MajorE0ELSM_0ELNSL_7ScaleInE0ELSN_0EEEEEENS4_6LayoutISC_NS5_IJNSA_ILi0EEESR_SR_EEEEENS5_IJNS4_10UnderscoreESU_SU_EEEEENS4_13SM90_TMA_LOADENS4_14ComposedLayoutINS4_7SwizzleILi3ELi4ELi3EEENS4_18smem_ptr_flag_bitsILi16EEENSQ_INS5_IJNSA_ILi8EEESE_EEENS5_IJSE_SB_EEEEEEEvNS4_8identityESX_S17_vS18_EENS_8epilogue10collective18CollectiveEpilogueINS1A_23Sm100TmaWarpSpecializedILi3ELi2ELi16ELb1ELb0EEEJSF_NS5_IJNSQ_ISE_SB_EENSQ_INSA_ILi32EEESB_EEEEESG_SH_SG_SH_NS1A_6fusion15FusionCallbacksIS1E_NS1J_17LinearCombinationISG_fSG_fLNS_15FloatRoundStyleE2EEESF_S1I_JEEENS4_5SM1004TMEM4LOAD26SM100_TMEM_LOAD_16dp256b4xESX_NSY_INSZ_ILi2ELi4ELi3EEES12_NSQ_INS5_IJS13_S1G_EEENS5_IJS1G_SB_EEEEEEENS4_17SM75_U32x4_LDSM_NENS4_14SM90_TMA_STOREES1X_NS4_17SM90_U32x4_STSM_NENS4_39AutoVectorizingCopyWithAssumedAlignmentILi128EEEEEEvvEEEEvNT_6ParamsE,@"STO_CUDA_ENTRY STV_DEFAULT"
_ZN7cutlass13device_kernelINS_4gemm6kernel13GemmUniversalIN4cute5tupleIJiiiiEEENS1_10collective13CollectiveMmaINS1_35MainloopSm100TmaUmmaWarpSpecializedILi5ELi2ELi4ENS5_IJNS4_1CILi1EEESB_SB_EEEEENS5_IJNSA_ILi64EEESE_SE_EEENS_6half_tENS5_IJlSB_lEEESG_SH_NS4_8TiledMMAINS4_8MMA_AtomIJNS4_20SM100_MMA_F16BF16_SSISG_SG_fLi64ELi64ELNS4_4UMMA5MajorE0ELSM_0ELNSL_7ScaleInE0ELSN_0EEEEEENS4_6LayoutISC_NS5_IJNSA_ILi0EEESR_SR_EEEEENS5_IJNS4_10UnderscoreESU_SU_EEEEENS4_13SM90_TMA_LOADENS4_14ComposedLayoutINS4_7SwizzleILi3ELi4ELi3EEENS4_18smem_ptr_flag_bitsILi16EEENSQ_INS5_IJNSA_ILi8EEESE_EEENS5_IJSE_SB_EEEEEEEvNS4_8identityESX_S17_vS18_EENS_8epilogue10collective18CollectiveEpilogueINS1A_23Sm100TmaWarpSpecializedILi3ELi2ELi16ELb1ELb0EEEJSF_NS5_IJNSQ_ISE_SB_EENSQ_INSA_ILi32EEESB_EEEEESG_SH_SG_SH_NS1A_6fusion15FusionCallbacksIS1E_NS1J_17LinearCombinationISG_fSG_fLNS_15FloatRoundStyleE2EEESF_S1I_JEEENS4_5SM1004TMEM4LOAD26SM100_TMEM_LOAD_16dp256b4xESX_NSY_INSZ_ILi2ELi4ELi3EEES12_NSQ_INS5_IJS13_S1G_EEENS5_IJS1G_SB_EEEEEEENS4_17SM75_U32x4_LDSM_NENS4_14SM90_TMA_STOREES1X_NS4_17SM90_U32x4_STSM_NENS4_39AutoVectorizingCopyWithAssumedAlignmentILi128EEEEEEvvEEEEvNT_6ParamsE:
[----:B------:R-:W1:Y:S01]  /*0000*/  LDC R1, c[0x0][0x37c] ;  /* 0x0000df00ff017b82 */ /* 0x000e620000000800 */
[----:B------:R-:W2:Y:S01]  /*0010*/  S2R R70, SR_TID.X ;  /* 0x0000000000467919 */ /* 0x000ea20000002100 */
[----:B------:R-:W3:Y:S01]  /*0020*/  LDCU.64 UR4, c[0x0][0x890] ;  /* 0x00011200ff0477ac */ /* 0x000ee20008000a00 */
[----:B------:R-:W-:Y:S02]  /*0030*/  PRMT R60, RZ, 0x7610, R60 ;  /* 0x00007610ff3c7816 */ /* 0x000fe4000000003c */
[----:B------:R-:W-:Y:S01]  /*0040*/  ELECT P5, URZ, PT ;  /* 0x0000000000ff782f */ /* 0x000fe200038a0000 */
[----:B------:R-:W4:Y:S01]  /*0050*/  LDCU.64 UR46, c[0x0][0x358] ;  /* 0x00006b00ff2e77ac */ /* 0x000f220008000a00 */
[----:B---3--:R-:W-:-:S04]  /*0060*/  UISETP.NE.U32.AND UP0, UPT, UR4, URZ, UPT ;  /* 0x000000ff0400728c */ /* 0x008fc8000bf05070 */
[----:B------:R-:W-:Y:S01]  /*0070*/  UISETP.NE.AND.EX UP0, UPT, UR5, URZ, UPT, UP0 ;  /* 0x000000ff0500728c */ /* 0x000fe2000bf05300 */
[----:B--2---:R-:W-:-:S05]  /*0080*/  SHF.R.U32.HI R65, RZ, 0x5, R70 ;  /* 0x00000005ff417819 */ /* 0x004fca0000011646 */
[----:B------:R-:W2:Y:S02]  /*0090*/  SHFL.IDX PT, R0, R65, RZ, 0x1f ;  /* 0x00001fff41007589 */ /* 0x000ea400000e0000 */
[----:B--2---:R-:W-:Y:S01]  /*00a0*/  R2UR UR8, R0 ;  /* 0x00000000000872ca */ /* 0x004fe200000e0000 */
[----:B-1--4-:R-:W-:-:S14]  /*00b0*/  BRA.U UP0, `(.L_x_0) ;  /* 0x00000001002c7547 */ /* 0x012fdc000b800000 */
[----:B------:R-:W1:Y:S02]  /*00c0*/  LDCU.64 UR6, c[0x0][0x888] ;  /* 0x00011100ff0677ac */ /* 0x000e640008000a00 */
[----:B-1----:R-:W-:-:S04]  /*00d0*/  UISETP.NE.U32.AND UP0, UPT, UR6, URZ, UPT ;  /* 0x000000ff0600728c */ /* 0x002fc8000bf05070 */
[----:B------:R-:W-:-:S09]  /*00e0*/  UISETP.NE.AND.EX UP0, UPT, UR7, URZ, UPT, UP0 ;  /* 0x000000ff0700728c */ /* 0x000fd2000bf05300 */
[----:B------:R-:W-:Y:S05]  /*00f0*/  BRA.U !UP0, `(.L_x_1) ;  /* 0x0000000108107547 */ /* 0x000fea000b800000 */
[----:B------:R-:W1:Y:S02]  /*0100*/  LDC.64 R2, c[0x0][0x888] ;  /* 0x00022200ff027b82 */ /* 0x000e640000000a00 */
[----:B-1----:R1:W5:Y:S01]  /*0110*/  LDG.E R35, desc[UR46][R2.64] ;  /* 0x0000002e02237981 */ /* 0x002362000c1e1900 */
[----:B------:R-:W-:Y:S01]  /*0120*/  HFMA2 R60, -RZ, RZ, 0, 5.9604644775390625e-08 ;  /* 0x00000001ff3c7431 */ /* 0x000fe200000001ff */
[----:B------:R-:W-:Y:S05]  /*0130*/  BRA `(.L_x_0) ;  /* 0x00000000000c7947 */ /* 0x000fea0003800000 */
.L_x_1:
[----:B------:R-:W1:Y:S01]  /*0140*/  LDCU UR6, c[0x0][0x880] ;  /* 0x00011000ff0677ac */ /* 0x000e620008000800 */
[----:B------:R-:W-:Y:S01]  /*0150*/  HFMA2 R60, -RZ, RZ, 0, 5.9604644775390625e-08 ;  /* 0x00000001ff3c7431 */ /* 0x000fe200000001ff */
[----:B-1----:R-:W-:-:S07]  /*0160*/  MOV R35, UR6 ;  /* 0x0000000600237c02 */ /* 0x002fce0008000f00 */
.L_x_0:
[----:B------:R-:W2:Y:S02]  /*0170*/  LDCU.64 UR6, c[0x0][0x8b0] ;  /* 0x00011600ff0677ac */ /* 0x000ea40008000a00 */
[----:B--2---:R-:W-:-:S04]  /*0180*/  UISETP.NE.U32.AND UP0, UPT, UR6, URZ, UPT ;  /* 0x000000ff0600728c */ /* 0x004fc8000bf05070 */
[----:B------:R-:W-:-:S09]  /*0190*/  UISETP.NE.AND.EX UP0, UPT, UR7, URZ, UPT, UP0 ;  /* 0x000000ff0700728c */ /* 0x000fd2000bf05300 */
[----:B------:R-:W-:Y:S05]  /*01a0*/  BRA.U UP0, `(.L_x_2) ;  /* 0x0000000100247547 */ /* 0x000fea000b800000 */
[----:B------:R-:W2:Y:S02]  /*01b0*/  LDCU.64 UR6, c[0x0][0x8a8] ;  /* 0x00011500ff0677ac */ /* 0x000ea40008000a00 */
[----:B--2---:R-:W-:-:S04]  /*01c0*/  UISETP.NE.U32.AND UP0, UPT, UR6, URZ, UPT ;  /* 0x000000ff0600728c */ /* 0x004fc8000bf05070 */
[----:B------:R-:W-:-:S09]  /*01d0*/  UISETP.NE.AND.EX UP0, UPT, UR7, URZ, UPT, UP0 ;  /* 0x000000ff0700728c */ /* 0x000fd2000bf05300 */
[----:B------:R-:W-:Y:S05]  /*01e0*/  BRA.U !UP0, `(.L_x_3) ;  /* 0x00000001080c7547 */ /* 0x000fea000b800000 */
[----:B-1----:R-:W1:Y:S02]  /*01f0*/  LDC.64 R2, c[0x0][0x8a8] ;  /* 0x00022a00ff027b82 */ /* 0x002e640000000a00 */
[----:B-1----:R2:W5:Y:S01]  /*0200*/  LDG.E R33, desc[UR46][R2.64] ;  /* 0x0000002e02217981 */ /* 0x002562000c1e1900 */
[----:B------:R-:W-:Y:S05]  /*0210*/  BRA `(.L_x_2) ;  /* 0x0000000000087947 */ /* 0x000fea0003800000 */
.L_x_3:
[----:B------:R-:W2:Y:S02]  /*0220*/  LDCU UR6, c[0x0][0x8a0] ;  /* 0x00011400ff0677ac */ /* 0x000ea40008000800 */
[----:B--2---:R-:W-:Y:S02]  /*0230*/  MOV R33, UR6 ;  /* 0x0000000600217c02 */ /* 0x004fe40008000f00 */
.L_x_2:
[----:B------:R-:W-:Y:S01]  /*0240*/  IMAD.U32 R0, RZ, RZ, UR8 ;  /* 0x00000008ff007e24 */ /* 0x000fe2000f8e00ff */
[----:B------:R-:W-:Y:S04]  /*0250*/  BSSY.RECONVERGENT B0, `(.L_x_4) ;  /* 0x000000c000007945 */ /* 0x000fe80003800200 */
[C---:B------:R-:W-:Y:S02]  /*0260*/  ISETP.NE.OR P1, PT, R0.reuse, 0x1, !P5 ;  /* 0x000000010000780c */ /* 0x040fe40006f25670 */
[----:B------:R-:W-:-:S11]  /*0270*/  ISETP.NE.OR P0, PT, R0, 0x3, !P5 ;  /* 0x000000030000780c */ /* 0x000fd60006f05670 */
[----:B------:R-:W-:Y:S05]  /*0280*/  @P1 BRA `(.L_x_5) ;  /* 0x0000000000201947 */ /* 0x000fea0003800000 */
[----:B------:R-:W3:Y:S02]  /*0290*/  LDCU.64 UR6, c[0x0][0x348] ;  /* 0x00006900ff0677ac */ /* 0x000ee40008000a00 */
[----:B---3--:R-:W-:Y:S02]  /*02a0*/  UIADD3 UR10, UP1, UPT, UR6, 0x80, URZ ;  /* 0x00000080060a7890 */ /* 0x008fe4000ff3e0ff */
[----:B------:R-:W-:Y:S02]  /*02b0*/  UIADD3 UR6, UP0, UPT, UR6, 0x180, URZ ;  /* 0x0000018006067890 */ /* 0x000fe4000ff1e0ff */
[----:B------:R-:W-:Y:S02]  /*02c0*/  UIADD3.X UR11, UPT, UPT, URZ, UR7, URZ, UP1, !UPT ;  /* 0x00000007ff0b7290 */ /* 0x000fe40008ffe4ff */
[----:B------:R-:W-:-:S07]  /*02d0*/  UIADD3.X UR7, UPT, UPT, URZ, UR7, URZ, UP0, !UPT ;  /* 0x00000007ff077290 */ /* 0x000fce00087fe4ff */
[----:B------:R3:W-:Y:S02]  /*02e0*/  UTMACCTL.PF [UR10] ;  /* 0x000000000a0079b9 */ /* 0x0007e40008040000 */
[----:B------:R3:W-:Y:S02]  /*02f0*/  UTMACCTL.PF [UR6] ;  /* 0x00000000060079b9 */ /* 0x0007e40008040000 */
[----:B---3--:R-:W-:Y:S01]  /*0300*/  NOP ;  /* 0x0000000000007918 */ /* 0x008fe20000000000 */
.L_x_5:
[----:B------:R-:W-:Y:S05]  /*0310*/  BSYNC.RECONVERGENT B0 ;  /* 0x0000000000007941 */ /* 0x000fea0003800200 */
.L_x_4:
[----:B------:R-:W-:Y:S04]  /*0320*/  BSSY.RECONVERGENT B0, `(.L_x_6) ;  /* 0x000000a000007945 */ /* 0x000fe80003800200 */
        /* <DEDUP_REMOVED lines=9> */
.L_x_7:
[----:B------:R-:W-:Y:S05]  /*03c0*/  BSYNC.RECONVERGENT B0 ;  /* 0x0000000000007941 */ /* 0x000fea0003800200 */
.L_x_6:
[----:B------:R-:W3:Y:S01]  /*03d0*/  LDCU.64 UR6, c[0x0][0x888] ;  /* 0x00011100ff0677ac */ /* 0x000ee20008000a00 */
[----:B------:R-:W-:Y:S02]  /*03e0*/  UISETP.EQ.U32.AND UP1, UPT, UR4, URZ, UPT ;  /* 0x000000ff0400728c */ /* 0x000fe4000bf22070 */
[----:B------:R-:W-:Y:S02]  /*03f0*/  UPLOP3.LUT UP2, UPT, UPT, UPT, UPT, 0x80, 0x8 ;  /* 0x000000000008789c */ /* 0x000fe40003f4f070 */
[----:B---3--:R-:W-:-:S04]  /*0400*/  UISETP.NE.U32.AND UP0, UPT, UR6, URZ, UPT ;  /* 0x000000ff0600728c */ /* 0x008fc8000bf05070 */
[----:B------:R-:W-:-:S04]  /*0410*/  UISETP.NE.AND.EX UP0, UPT, UR7, URZ, UPT, UP0 ;  /* 0x000000ff0700728c */ /* 0x000fc8000bf05300 */
[----:B------:R-:W-:-:S04]  /*0420*/  UISETP.EQ.OR.EX UP3, UPT, UR5, URZ, !UP0, UP1 ;  /* 0x000000ff0500728c */ /* 0x000fc8000c762710 */
[----:B------:R-:W-:-:S05]  /*0430*/  UP2UR UR53, UPR, URZ, 0x8 ;  /* 0x00000008ff357883 */ /* 0x000fca0008000000 */
[----:B------:R-:W-:Y:S07]  /*0440*/  BRA.U !UP3, `(.L_x_8) ;  /* 0x000000010b207547 */ /* 0x000fee000b800000 */
[----:B------:R-:W-:Y:S01]  /*0450*/  UISETP.NE.U32.AND UP2, UPT, UR4, URZ, UPT ;  /* 0x000000ff0400728c */ /* 0x000fe2000bf45070 */
[----:B-----5:R-:W-:Y:S01]  /*0460*/  FSETP.NEU.AND P0, PT, R35, RZ, PT ;  /* 0x000000ff2300720b */ /* 0x020fe20003f0d000 */
[----:B------:R-:W-:Y:S02]  /*0470*/  USEL UR4, URZ, 0xffffffff, UP0 ;  /* 0xffffffffff047887 */ /* 0x000fe40008000000 */
[----:B------:R-:W-:-:S10]  /*0480*/  UISETP.NE.AND.EX UP2, UPT, UR5, URZ, UPT, UP2 ;  /* 0x000000ff0500728c */ /* 0x000fd4000bf45320 */
[----:B------:R-:W-:Y:S01]  /*0490*/  VOTEU.ANY UP1, P0 ;  /* 0x0000000000ff7886 */ /* 0x000fe20000020100 */
[----:B------:R-:W-:-:S04]  /*04a0*/  @!UP2 USEL UR4, URZ, 0xffffffff, UP1 ;  /* 0xffffffffff04a887 */ /* 0x000fc80008800000 */
[----:B------:R-:W-:-:S04]  /*04b0*/  ULOP3.LUT UR4, UR4, 0x1, URZ, 0xc0, !UPT ;  /* 0x0000000104047892 */ /* 0x000fc8000f8ec0ff */
[----:B------:R-:W-:-:S11]  /*04c0*/  UISETP.NE.U32.AND UP2, UPT, UR4, 0x1, UPT ;  /* 0x000000010400788c */ /* 0x000fd6000bf45070 */
.L_x_8:
[----:B-12---:R-:W1:Y:S01]  /*04d0*/  SHFL.IDX PT, R2, R65, RZ, 0x1f ;  /* 0x00001fff41027589 */ /* 0x006e6200000e0000 */
[----:B------:R-:W-:-:S04]  /*04e0*/  UISETP.NE.AND UP1, UPT, UR8, 0x2, UPT ;  /* 0x000000020800788c */ /* 0x000fc8000bf25270 */
[----:B------:R-:W-:Y:S01]  /*04f0*/  USEL UR6, URZ, 0x1, UP1 ;  /* 0x00000001ff067887 */ /* 0x000fe20008800000 */
[----:B-1----:R-:W-:-:S13]  /*0500*/  ISETP.NE.AND P0, PT, R2, RZ, PT ;  /* 0x000000ff0200720c */ /* 0x002fda0003f05270 */
[----:B------:R-:W-:Y:S05]  /*0510*/  @P0 BRA `(.L_x_9) ;  /* 0x0000000000500947 */ /* 0x000fea0003800000 */
[----:B------:R-:W1:Y:S01]  /*0520*/  S2UR UR5, SR_CgaCtaId ;  /* 0x00000000000579c3 */ /* 0x000e620000008800 */
[----:B------:R-:W-:Y:S01]  /*0530*/  UMOV UR7, 0x400 ;  /* 0x0000040000077882 */ /* 0x000fe20000000000 */
[----:B------:R-:W-:Y:S01]  /*0540*/  UMOV UR4, 0x1 ;  /* 0x0000000100047882 */ /* 0x000fe20000000000 */
[----:B------:R-:W-:Y:S01]  /*0550*/  ELECT P0, URZ, PT ;  /* 0x0000000000ff782f */ /* 0x000fe20003800000 */
[----:B------:R-:W-:-:S04]  /*0560*/  UIADD3 UR10, UPT, UPT, -UR4, 0x100000, URZ ;  /* 0x00100000040a7890 */ /* 0x000fc8000fffe1ff */
[----:B------:R-:W-:Y:S02]  /*0570*/  USHF.L.U32 UR11, UR10, 0xb, URZ ;  /* 0x0000000b0a0b7899 */ /* 0x000fe400080006ff */
[----:B------:R-:W-:Y:S02]  /*0580*/  USHF.L.U32 UR10, UR10, 0x1, URZ ;  /* 0x000000010a0a7899 */ /* 0x000fe400080006ff */
[----:B-1----:R-:W-:Y:S01]  /*0590*/  ULEA UR5, UR5, UR7, 0x18 ;  /* 0x0000000705057291 */ /* 0x002fe2000f8ec0ff */
[----:B------:R-:W1:Y:S11]  /*05a0*/  FENCE.VIEW.ASYNC.S ;  /* 0x00000000000073c6 */ /* 0x000e760000000000 */
[----:B-1----:R1:W2:Y:S01]  /*05b0*/  SYNCS.EXCH.64 URZ, [UR5], UR10 ;  /* 0x0000000a05ff75b2 */ /* 0x0022a20008000100 */
[----:B------:R1:W3:Y:S01]  /*05c0*/  SYNCS.EXCH.64 URZ, [UR5+0x28], UR10 ;  /* 0x0000280a05ff75b2 */ /* 0x0002e20008000100 */
[----:B------:R1:W4:Y:S01]  /*05d0*/  SYNCS.EXCH.64 URZ, [UR5+0x8], UR10 ;  /* 0x0000080a05ff75b2 */ /* 0x0003220008000100 */
[----:B------:R1:W1:Y:S01]  /*05e0*/  SYNCS.EXCH.64 URZ, [UR5+0x30], UR10 ;  /* 0x0000300a05ff75b2 */ /* 0x0002620008000100 */
[----:B------:R1:W1:Y:S01]  /*05f0*/  SYNCS.EXCH.64 URZ, [UR5+0x10], UR10 ;  /* 0x0000100a05ff75b2 */ /* 0x0002620008000100 */
[----:B------:R1:W1:Y:S01]  /*0600*/  SYNCS.EXCH.64 URZ, [UR5+0x38], UR10 ;  /* 0x0000380a05ff75b2 */ /* 0x0002620008000100 */
[----:B------:R1:W1:Y:S01]  /*0610*/  SYNCS.EXCH.64 URZ, [UR5+0x18], UR10 ;  /* 0x0000180a05ff75b2 */ /* 0x0002620008000100 */
[----:B------:R1:W1:Y:S01]  /*0620*/  SYNCS.EXCH.64 URZ, [UR5+0x40], UR10 ;  /* 0x0000400a05ff75b2 */ /* 0x0002620008000100 */
[----:B------:R1:W1:Y:S01]  /*0630*/  SYNCS.EXCH.64 URZ, [UR5+0x20], UR10 ;  /* 0x0000200a05ff75b2 */ /* 0x0002620008000100 */
[----:B------:R1:W1:Y:S01]  /*0640*/  SYNCS.EXCH.64 URZ, [UR5+0x48], UR10 ;  /* 0x0000480a05ff75b2 */ /* 0x0002620008000100 */
[----:B------:R-:W-:Y:S01]  /*0650*/  NOP ;  /* 0x0000000000007918 */ /* 0x000fe20000000000 */
.L_x_9:
[----:B------:R-:W2:Y:S01]  /*0660*/  SHFL.IDX PT, R2, R65, RZ, 0x1f ;  /* 0x00001fff41027589 */ /* 0x000ea200000e0000 */
[----:B------:R-:W-:Y:S01]  /*0670*/  NOP ;  /* 0x0000000000007918 */ /* 0x000fe20000000000 */
[----:B--2---:R-:W-:-:S13]  /*0680*/  ISETP.NE.AND P0, PT, R2, 0x1, PT ;  /* 0x000000010200780c */ /* 0x004fda0003f05270 */
[----:B------:R-:W-:Y:S05]  /*0690*/  @P0 BRA `(.L_x_10) ;  /* 0x0000000000500947 */ /* 0x000fea0003800000 */
[----:B------:R-:W2:Y:S01]  /*06a0*/  S2UR UR7, SR_CgaCtaId ;  /* 0x00000000000779c3 */ /* 0x000ea20000008800 */
[----:B------:R-:W-:Y:S01]  /*06b0*/  UMOV UR9, 0x400 ;  /* 0x0000040000097882 */ /* 0x000fe20000000000 */
[----:B-1----:R-:W-:Y:S01]  /*06c0*/  UMOV UR5, 0x20 ;  /* 0x0000002000057882 */ /* 0x002fe20000000000 */
[----:B------:R-:W-:Y:S01]  /*06d0*/  UMOV UR4, 0x80 ;  /* 0x0000008000047882 */ /* 0x000fe20000000000 */
[----:B------:R-:W-:-:S04]  /*06e0*/  UIADD3 UR10, UPT, UPT, -UR5, 0x100000, URZ ;  /* 0x00100000050a7890 */ /* 0x000fc8000fffe1ff */
[----:B------:R-:W-:Y:S02]  /*06f0*/  USHF.L.U32 UR11, UR10, 0xb, URZ ;  /* 0x0000000b0a0b7899 */ /* 0x000fe400080006ff */
[----:B------:R-:W-:Y:S02]  /*0700*/  USHF.L.U32 UR10, UR10, 0x1, URZ ;  /* 0x000000010a0a7899 */ /* 0x000fe400080006ff */
[----:B------:R-:W-:-:S04]  /*0710*/  UIADD3 UR4, UPT, UPT, -UR4, 0x100000, URZ ;  /* 0x0010000004047890 */ /* 0x000fc8000fffe1ff */
[----:B------:R-:W-:Y:S02]  /*0720*/  USHF.L.U32 UR5, UR4, 0xb, URZ ;  /* 0x0000000b04057899 */ /* 0x000fe400080006ff */
[----:B------:R-:W-:Y:S01]  /*0730*/  USHF.L.U32 UR4, UR4, 0x1, URZ ;  /* 0x0000000104047899 */ /* 0x000fe200080006ff */
[----:B------:R-:W-:Y:S01]  /*0740*/  ELECT P0, URZ, PT ;  /* 0x0000000000ff782f */ /* 0x000fe20003800000 */
[----:B--2---:R-:W-:Y:S01]  /*0750*/  ULEA UR7, UR7, UR9, 0x18 ;  /* 0x0000000907077291 */ /* 0x004fe2000f8ec0ff */
[----:B------:R-:W1:Y:S11]  /*0760*/  FENCE.VIEW.ASYNC.S ;  /* 0x00000000000073c6 */ /* 0x000e760000000000 */
[----:B-1----:R2:W1:Y:S01]  /*0770*/  SYNCS.EXCH.64 URZ, [UR7+0x50], UR10 ;  /* 0x0000500a07ff75b2 */ /* 0x0024620008000100 */
[----:B------:R2:W1:Y:S01]  /*0780*/  SYNCS.EXCH.64 URZ, [UR7+0x68], UR4 ;  /* 0x0000680407ff75b2 */ /* 0x0004620008000100 */
[----:B------:R2:W1:Y:S01]  /*0790*/  SYNCS.EXCH.64 URZ, [UR7+0x58], UR10 ;  /* 0x0000580a07ff75b2 */ /* 0x0004620008000100 */
[----:B------:R2:W1:Y:S01]  /*07a0*/  SYNCS.EXCH.64 URZ, [UR7+0x70], UR4 ;  /* 0x0000700407ff75b2 */ /* 0x0004620008000100 */
[----:B------:R2:W1:Y:S01]  /*07b0*/  SYNCS.EXCH.64 URZ, [UR7+0x60], UR10 ;  /* 0x0000600a07ff75b2 */ /* 0x0004620008000100 */
[----:B------:R2:W1:Y:S02]  /*07c0*/  SYNCS.EXCH.64 URZ, [UR7+0x78], UR4 ;  /* 0x0000780407ff75b2 */ /* 0x0004640008000100 */
[----:B--2---:R-:W-:Y:S01]  /*07d0*/  NOP ;  /* 0x0000000000007918 */ /* 0x004fe20000000000 */
.L_x_10:
[----:B------:R-:W2:Y:S01]  /*07e0*/  SHFL.IDX PT, R2, R65, RZ, 0x1f ;  /* 0x00001fff41027589 */ /* 0x000ea200000e0000 */
[----:B------:R-:W-:Y:S01]  /*07f0*/  NOP ;  /* 0x0000000000007918 */ /* 0x000fe20000000000 */
[----:B--2---:R-:W-:-:S13]  /*0800*/  ISETP.NE.AND P0, PT, R2, 0x3, PT ;  /* 0x000000030200780c */ /* 0x004fda0003f05270 */
[----:B------:R-:W-:Y:S05]  /*0810*/  @P0 BRA `(.L_x_11) ;  /* 0x0000000000300947 */ /* 0x000fea0003800000 */
[----:B-1----:R-:W1:Y:S01]  /*0820*/  S2UR UR5, SR_CgaCtaId ;  /* 0x00000000000579c3 */ /* 0x002e620000008800 */
        /* <DEDUP_REMOVED lines=8> */
[----:B-1----:R2:W1:Y:S01]  /*08b0*/  SYNCS.EXCH.64 URZ, [UR5+0x80], UR10 ;  /* 0x0000800a05ff75b2 */ /* 0x0024620008000100 */
[----:B------:R2:W1:Y:S02]  /*08c0*/  SYNCS.EXCH.64 URZ, [UR5+0x88], UR10 ;  /* 0x0000880a05ff75b2 */ /* 0x0004640008000100 */
[----:B--2---:R-:W-:Y:S01]  /*08d0*/  NOP ;  /* 0x0000000000007918 */ /* 0x004fe20000000000 */
.L_x_11:
[----:B------:R-:W2:Y:S01]  /*08e0*/  SHFL.IDX PT, R2, R65, RZ, 0x1f ;  /* 0x00001fff41027589 */ /* 0x000ea200000e0000 */
[----:B------:R-:W-:Y:S01]  /*08f0*/  NOP ;  /* 0x0000000000007918 */ /* 0x000fe20000000000 */
[----:B--2---:R-:W-:-:S13]  /*0900*/  ISETP.NE.AND P0, PT, R2, 0x4, PT ;  /* 0x000000040200780c */ /* 0x004fda0003f05270 */
[----:B------:R-:W-:Y:S05]  /*0910*/  @P0 BRA `(.L_x_12) ;  /* 0x00000000004c0947 */ /* 0x000fea0003800000 */
[----:B-1----:R-:W1:Y:S01]  /*0920*/  S2UR UR5, SR_CgaCtaId ;  /* 0x00000000000579c3 */ /* 0x002e620000008800 */
[----:B------:R-:W-:Y:S01]  /*0930*/  UMOV UR9, 0x100 ;  /* 0x0000010000097882 */ /* 0x000fe20000000000 */
[----:B------:R-:W-:Y:S01]  /*0940*/  UMOV UR7, 0x400 ;  /* 0x0000040000077882 */ /* 0x000fe20000000000 */
[----:B------:R-:W-:Y:S01]  /*0950*/  USEL UR9, UR9, 0xe0, UP2 ;  /* 0x000000e009097887 */ /* 0x000fe20009000000 */
[----:B------:R-:W-:Y:S01]  /*0960*/  UMOV UR4, 0x1 ;  /* 0x0000000100047882 */ /* 0x000fe20000000000 */
[----:B------:R-:W-:Y:S01]  /*0970*/  ELECT P0, URZ, PT ;  /* 0x0000000000ff782f */ /* 0x000fe20003800000 */
[----:B------:R-:W-:-:S04]  /*0980*/  UIADD3 UR10, UPT, UPT, -UR4, 0x100000, URZ ;  /* 0x00100000040a7890 */ /* 0x000fc8000fffe1ff */
[----:B------:R-:W-:Y:S02]  /*0990*/  USHF.L.U32 UR11, UR10, 0xb, URZ ;  /* 0x0000000b0a0b7899 */ /* 0x000fe400080006ff */
[----:B------:R-:W-:Y:S02]  /*09a0*/  USHF.L.U32 UR10, UR10, 0x1, URZ ;  /* 0x000000010a0a7899 */ /* 0x000fe400080006ff */
[----:B------:R-:W-:-:S04]  /*09b0*/  UIADD3 UR12, UPT, UPT, -UR9, 0x100000, URZ ;  /* 0x00100000090c7890 */ /* 0x000fc8000fffe1ff */
[----:B------:R-:W-:Y:S02]  /*09c0*/  USHF.L.U32 UR13, UR12, 0xb, URZ ;  /* 0x0000000b0c0d7899 */ /* 0x000fe400080006ff */
[----:B------:R-:W-:Y:S02]  /*09d0*/  USHF.L.U32 UR12, UR12, 0x1, URZ ;  /* 0x000000010c0c7899 */ /* 0x000fe400080006ff */
[----:B-1----:R-:W-:Y:S01]  /*09e0*/  ULEA UR5, UR5, UR7, 0x18 ;  /* 0x0000000705057291 */ /* 0x002fe2000f8ec0ff */
[----:B------:R-:W1:Y:S11]  /*09f0*/  FENCE.VIEW.ASYNC.S ;  /* 0x00000000000073c6 */ /* 0x000e760000000000 */
[----:B-1----:R2:W1:Y:S01]  /*0a00*/  SYNCS.EXCH.64 URZ, [UR5+0x90], UR10 ;  /* 0x0000900a05ff75b2 */ /* 0x0024620008000100 */
[----:B------:R2:W1:Y:S01]  /*0a10*/  SYNCS.EXCH.64 URZ, [UR5+0xa0], UR12 ;  /* 0x0000a00c05ff75b2 */ /* 0x0004620008000100 */
[----:B------:R2:W1:Y:S01]  /*0a20*/  SYNCS.EXCH.64 URZ, [UR5+0x98], UR10 ;  /* 0x0000980a05ff75b2 */ /* 0x0004620008000100 */
[----:B------:R2:W1:Y:S02]  /*0a30*/  SYNCS.EXCH.64 URZ, [UR5+0xa8], UR12 ;  /* 0x0000a80c05ff75b2 */ /* 0x0004640008000100 */
[----:B--2---:R-:W-:Y:S01]  /*0a40*/  NOP ;  /* 0x0000000000007918 */ /* 0x004fe20000000000 */
.L_x_12:
        /* <DEDUP_REMOVED lines=22> */
[----:B------:R2:W1:Y:S01]  /*0bb0*/  SYNCS.EXCH.64 URZ, [UR7+0xe0], UR4 ;  /* 0x0000e00407ff75b2 */ /* 0x0004620008000100 */
[----:B------:R2:W1:Y:S01]  /*0bc0*/  SYNCS.EXCH.64 URZ, [UR7+0xc8], UR10 ;  /* 0x0000c80a07ff75b2 */ /* 0x0004620008000100 */
[----:B------:R2:W1:Y:S02]  /*0bd0*/  SYNCS.EXCH.64 URZ, [UR7+0xe8], UR4 ;  /* 0x0000e80407ff75b2 */ /* 0x0004640008000100 */
[----:B--2---:R-:W-:Y:S01]  /*0be0*/  NOP ;  /* 0x0000000000007918 */ /* 0x004fe20000000000 */
.L_x_13:
        /* <DEDUP_REMOVED lines=18> */
.L_x_14:
[----:B-1----:R-:W1:Y:S01]  /*0d10*/  S2UR UR5, SR_CTAID.X ;  /* 0x00000000000579c3 */ /* 0x002e620000002500 */
[----:B------:R-:W-:-:S05]  /*0d20*/  CS2R.32 R59, SR_CgaSize ;  /* 0x00000000003b7805 */ /* 0x000fca0000008a00 */
[----:B------:R-:W-:-:S05]  /*0d30*/  IMAD R59, R59, -0xa0, RZ ;  /* 0xffffff603b3b7824 */ /* 0x000fca00078e02ff */
[----:B------:R-:W-:-:S14]  /*0d40*/  R2UR UR9, R59 ;  /* 0x000000003b0972ca */ /* 0x000fdc00000e0000 */
[----:B------:R-:W2:Y:S01]  /*0d50*/  LDCU UR9, c[0x0][UR9+0x2b0] ;  /* 0x00005600090977ac */ /* 0x000ea20008000800 */
[----:B------:R-:W-:Y:S01]  /*0d60*/  NOP ;  /* 0x0000000000007918 */ /* 0x000fe20000000000 */
[----:B------:R-:W-:-:S05]  /*0d70*/  CS2R.32 R59, SR_CgaSize ;  /* 0x00000000003b7805 */ /* 0x000fca0000008a00 */
[----:B------:R-:W-:-:S05]  /*0d80*/  IMAD R59, R59, -0xa0, RZ ;  /* 0xffffff603b3b7824 */ /* 0x000fca00078e02ff */
[----:B------:R-:W-:-:S14]  /*0d90*/  R2UR UR7, R59 ;  /* 0x000000003b0772ca */ /* 0x000fdc00000e0000 */
[----:B------:R-:W3:Y:S01]  /*0da0*/  LDCU UR7, c[0x0][UR7+0x2b4] ;  /* 0x00005680070777ac */ /* 0x000ee20008000800 */
[----:B------:R-:W4:Y:S08]  /*0db0*/  S2UR UR4, SR_CTAID.Y ;  /* 0x00000000000479c3 */ /* 0x000f300000002600 */
[----:B------:R-:W3:Y:S01]  /*0dc0*/  LDC R10, c[0x0][0xb24] ;  /* 0x0002c900ff0a7b82 */ /* 0x000ee20000000800 */
[----:B-1----:R-:W-:-:S02]  /*0dd0*/  I2FP.F32.U32 R59, UR5 ;  /* 0x00000005003b7c45 */ /* 0x002fc40008201000 */
[----:B------:R-:W-:-:S05]  /*0de0*/  CS2R.32 R3, SR_CgaSize ;  /* 0x0000000000037805 */ /* 0x000fca0000008a00 */
[----:B------:R-:W-:-:S06]  /*0df0*/  IMAD R3, R3, -0xa0, RZ ;  /* 0xffffff6003037824 */ /* 0x000fcc00078e02ff */
[----:B------:R-:W1:Y:S01]  /*0e00*/  LDC R3, c[0x0][R3+0x2a0] ;  /* 0x0000a80003037b82 */ /* 0x000e620000000800 */
[----:B------:R-:W-:Y:S01]  /*0e10*/  MOV R21, UR5 ;  /* 0x0000000500157c02 */ /* 0x000fe20008000f00 */
[----:B--2---:R-:W-:Y:S01]  /*0e20*/  FMUL R59, R59, UR9 ;  /* 0x000000093b3b7c20 */ /* 0x004fe20008400000 */
[----:B----4-:R-:W-:Y:S02]  /*0e30*/  I2FP.F32.U32 R58, UR4 ;  /* 0x00000004003a7c45 */ /* 0x010fe40008201000 */
[----:B------:R-:W-:-:S05]  /*0e40*/  CS2R.32 R2, SR_CgaSize ;  /* 0x0000000000027805 */ /* 0x000fca0000008a00 */
[----:B------:R-:W-:-:S06]  /*0e50*/  IMAD R2, R2, -0xa0, RZ ;  /* 0xffffff6002027824 */ /* 0x000fcc00078e02ff */
[----:B------:R-:W2:Y:S01]  /*0e60*/  LDC R2, c[0x0][R2+0x2a4] ;  /* 0x0000a90002027b82 */ /* 0x000ea20000000800 */
[----:B------:R-:W-:Y:S01]  /*0e70*/  MOV R20, UR4 ;  /* 0x0000000400147c02 */ /* 0x000fe20008000f00 */
[----:B------:R-:W4:Y:S01]  /*0e80*/  F2I.U32.TRUNC.NTZ R59, R59 ;  /* 0x0000003b003b7305 */ /* 0x000f22000020f000 */
[----:B---3--:R-:W-:-:S05]  /*0e90*/  FMUL R58, R58, UR7 ;  /* 0x000000073a3a7c20 */ /* 0x008fca0008400000 */
[----:B------:R-:W-:Y:S01]  /*0ea0*/  BAR.SYNC.DEFER_BLOCKING 0x0 ;  /* 0x0000000000007b1d */ /* 0x000fe20000010000 */
[----:B------:R-:W-:-:S05]  /*0eb0*/  ISETP.GE.AND P0, PT, R10, 0x1, PT ;  /* 0x000000010a00780c */ /* 0x000fca0003f06270 */
[----:B------:R-:W3:Y:S02]  /*0ec0*/  F2I.U32.TRUNC.NTZ R58, R58 ;  /* 0x0000003a003a7305 */ /* 0x000ee4000020f000 */
[----:B------:R-:W2:Y:S01]  /*0ed0*/  S2UR UR36, SR_CTAID.Z ;  /* 0x00000000002479c3 */ /* 0x000ea20000002700 */
[----:B----4-:R-:W-:-:S05]  /*0ee0*/  IADD3 R59, PT, PT, -R59, RZ, RZ ;  /* 0x000000ff3b3b7210 */ /* 0x010fca0007ffe1ff */
[----:B-1----:R-:W-:Y:S01]  /*0ef0*/  IMAD R59, R3, R59, UR5 ;  /* 0x00000005033b7e24 */ /* 0x002fe2000f8e023b */
[----:B---3--:R-:W-:-:S05]  /*0f00*/  IADD3 R58, PT, PT, -R58, RZ, RZ ;  /* 0x000000ff3a3a7210 */ /* 0x008fca0007ffe1ff */
[----:B--2---:R-:W-:Y:S01]  /*0f10*/  IMAD R58, R2, R58, UR4 ;  /* 0x00000004023a7e24 */ /* 0x004fe2000f8e023a */
[----:B------:R-:W-:Y:S06]  /*0f20*/  @!P0 BRA `(.L_x_15) ;  /* 0x0000000000b88947 */ /* 0x000fec0003800000 */
[----:B------:R-:W1:Y:S01]  /*0f30*/  LDC.64 R4, c[0x0][0xb18] ;  /* 0x0002c600ff047b82 */ /* 0x000e620000000a00 */
[----:B------:R-:W-:-:S07]  /*0f40*/  ISETP.NE.AND P0, PT, R10, 0x1, PT ;  /* 0x000000010a00780c */ /* 0x000fce0003f05270 */
[----:B------:R-:W2:Y:S08]  /*0f50*/  LDC R9, c[0x0][0xb0c] ;  /* 0x0002c300ff097b82 */ /* 0x000eb00000000800 */
[----:B------:R-:W3:Y:S08]  /*0f60*/  LDC R12, c[0x0][0x370] ;  /* 0x0000dc00ff0c7b82 */ /* 0x000ef00000000800 */
[----:B------:R-:W4:Y:S01]  /*0f70*/  LDC R11, c[0x0][0x374] ;  /* 0x0000dd00ff0b7b82 */ /* 0x000f220000000800 */
[----:B-1----:R-:W-:-:S07]  /*0f80*/  ISETP.NE.AND P1, PT, R4, 0x1, PT ;  /* 0x000000010400780c */ /* 0x002fce0003f25270 */
[----:B------:R-:W3:Y:S01]  /*0f90*/  LDC.64 R6, c[0x0][0xb10] ;  /* 0x0002c400ff067b82 */ /* 0x000ee20000000a00 */
[----:B--2---:R-:W-:-:S07]  /*0fa0*/  ISETP.NE.AND P2, PT, R9, 0x1, PT ;  /* 0x000000010900780c */ /* 0x004fce0003f45270 */
[----:B------:R-:W1:Y:S08]  /*0fb0*/  LDC R8, c[0x0][0xb20] ;  /* 0x0002c800ff087b82 */ /* 0x000e700000000800 */
[----:B------:R-:W2:Y:S01]  /*0fc0*/  LDC.64 R2, c[0x0][0xb28] ;  /* 0x0002ca00ff027b82 */ /* 0x000ea20000000a00 */
[----:B----4-:R-:W-:-:S04]  /*0fd0*/  IMAD.HI.U32 R13, R11, R5, RZ ;  /* 0x000000050b0d7227 */ /* 0x010fc800078e00ff */
[----:B------:R-:W-:-:S04]  /*0fe0*/  IMAD.HI.U32 R5, R20, R5, RZ ;  /* 0x0000000514057227 */ /* 0x000fc800078e00ff */
[----:B---3--:R-:W-:-:S05]  /*0ff0*/  IMAD.HI.U32 R14, R12, R6, RZ ;  /* 0x000000060c0e7227 */ /* 0x008fca00078e00ff */
[-C--:B------:R-:W-:Y:S01]  /*1000*/  @P2 SHF.R.U32.HI R12, RZ, R7.reuse, R14 ;  /* 0x00000007ff0c2219 */ /* 0x080fe2000001160e */
[----:B------:R-:W-:Y:S01]  /*1010*/  IMAD.HI.U32 R14, R21, R6, RZ ;  /* 0x00000006150e7227 */ /* 0x000fe200078e00ff */
[-C--:B-1----:R-:W-:Y:S02]  /*1020*/  @P1 SHF.R.U32.HI R11, RZ, R8.reuse, R13 ;  /* 0x00000008ff0b1219 */ /* 0x082fe4000001160d */
[----:B------:R-:W-:Y:S02]  /*1030*/  SHF.R.U32.HI R5, RZ, R8, R5 ;  /* 0x00000008ff057219 */ /* 0x000fe40000011605 */
[----:B------:R-:W-:Y:S02]  /*1040*/  SHF.R.U32.HI R14, RZ, R7, R14 ;  /* 0x00000007ff0e7219 */ /* 0x000fe4000001160e */
[----:B------:R-:W-:Y:S01]  /*1050*/  SEL R5, R20, R5, !P1 ;  /* 0x0000000514057207 */ /* 0x000fe20004800000 */
[----:B--2---:R-:W-:Y:S01]  /*1060*/  IMAD.HI.U32 R13, R11, R2, RZ ;  /* 0x000000020b0d7227 */ /* 0x004fe200078e00ff */
[----:B------:R-:W-:-:S03]  /*1070*/  SEL R14, R21, R14, !P2 ;  /* 0x0000000e150e7207 */ /* 0x000fc60005000000 */
[----:B------:R-:W-:Y:S01]  /*1080*/  IMAD.HI.U32 R6, R12, R2, RZ ;  /* 0x000000020c067227 */ /* 0x000fe200078e00ff */
[----:B------:R-:W-:-:S04]  /*1090*/  @P0 SHF.R.U32.HI R11, RZ, R3, R13 ;  /* 0x00000003ff0b0219 */ /* 0x000fc8000001160d */
[----:B------:R-:W-:Y:S01]  /*10a0*/  @P0 SHF.R.U32.HI R12, RZ, R3, R6 ;  /* 0x00000003ff0c0219 */ /* 0x000fe20000011606 */
[----:B------:R-:W-:-:S04]  /*10b0*/  IMAD R11, R11, R10, RZ ;  /* 0x0000000a0b0b7224 */ /* 0x000fc800078e02ff */
[----:B------:R-:W-:Y:S01]  /*10c0*/  IMAD R6, R12, R10, RZ ;  /* 0x0000000a0c067224 */ /* 0x000fe200078e02ff */
[----:B------:R-:W-:-:S04]  /*10d0*/  ISETP.GE.AND P1, PT, R5, R11, PT ;  /* 0x0000000b0500720c */ /* 0x000fc80003f26270 */
[----:B------:R-:W-:Y:S01]  /*10e0*/  ISETP.GE.OR P1, PT, R14, R6, P1 ;  /* 0x000000060e00720c */ /* 0x000fe20000f26670 */
[----:B------:R-:W-:-:S05]  /*10f0*/  IMAD.HI.U32 R6, R5, R2, RZ ;  /* 0x0000000205067227 */ /* 0x000fca00078e00ff */
[----:B------:R-:W-:-:S04]  /*1100*/  SHF.R.U32.HI R6, RZ, R3, R6 ;  /* 0x00000003ff067219 */ /* 0x000fc80000011606 */
[----:B------:R-:W-:-:S03]  /*1110*/  SEL R6, R5, R6, !P0 ;  /* 0x0000000605067207 */ /* 0x000fc60004000000 */
[----:B------:R-:W-:Y:S01]  /*1120*/  @!P1 IMAD.HI.U32 R7, R14, R2, RZ ;  /* 0x000000020e079227 */ /* 0x000fe200078e00ff */
[----:B------:R-:W-:-:S04]  /*1130*/  IADD3 R2, PT, PT, -R6, RZ, RZ ;  /* 0x000000ff06027210 */ /* 0x000fc80007ffe1ff */
[----:B------:R-:W-:Y:S01]  /*1140*/  @!P1 SHF.R.U32.HI R3, RZ, R3, R7 ;  /* 0x00000003ff039219 */ /* 0x000fe20000011607 */
[----:B------:R-:W-:Y:S01]  /*1150*/  IMAD R2, R10, R2, R5 ;  /* 0x000000020a027224 */ /* 0x000fe200078e0205 */
[----:B------:R-:W-:Y:S02]  /*1160*/  IADD3 R7, PT, PT, -R5, RZ, RZ ;  /* 0x000000ff05077210 */ /* 0x000fe40007ffe1ff */
[----:B------:R-:W-:-:S03]  /*1170*/  @!P1 SEL R3, R14, R3, !P0 ;  /* 0x000000030e039207 */ /* 0x000fc60004000000 */
[----:B------:R-:W-:Y:S02]  /*1180*/  IMAD R7, R4, R7, R20 ;  /* 0x0000000704077224 */ /* 0x000fe400078e0214 */
[--C-:B------:R-:W-:Y:S02]  /*1190*/  @!P1 IMAD.IADD R6, R6, 0x1, -R3.reuse ;  /* 0x0000000106069824 */ /* 0x100fe400078e0a03 */
[----:B------:R-:W-:Y:S01]  /*11a0*/  @!P1 IMAD R3, R2, R12, R3 ;  /* 0x0000000c02039224 */ /* 0x000fe200078e0203 */
[----:B------:R-:W-:Y:S01]  /*11b0*/  IADD3 R2, PT, PT, -R14, RZ, RZ ;  /* 0x000000ff0e027210 */ /* 0x000fe20007ffe1ff */
[----:B------:R-:W-:Y:S02]  /*11c0*/  @!P1 IMAD R5, R6, R10, R14 ;  /* 0x0000000a06059224 */ /* 0x000fe400078e020e */
[----:B------:R-:W-:Y:S02]  /*11d0*/  @!P1 IMAD.MOV.U32 R14, RZ, RZ, R3 ;  /* 0x000000ffff0e9224 */ /* 0x000fe400078e0003 */
[----:B------:R-:W-:-:S02]  /*11e0*/  IMAD R2, R9, R2, R21 ;  /* 0x0000000209027224 */ /* 0x000fc400078e0215 */
[----:B------:R-:W-:Y:S02]  /*11f0*/  IMAD R20, R5, R4, R7 ;  /* 0x0000000405147224 */ /* 0x000fe400078e0207 */
[----:B------:R-:W-:Y:S02]  /*1200*/  IMAD R21, R14, R9, R2 ;  /* 0x000000090e157224 */ /* 0x000fe400078e0202 */
.L_x_15:
[----:B------:R-:W1:Y:S01]  /*1210*/  LDCU UR4, c[0x0][0xb30] ;  /* 0x00016600ff0477ac */ /* 0x000e620008000800 */
[----:B------:R-:W2:Y:S08]  /*1220*/  S2UR UR37, SR_CgaCtaId ;  /* 0x00000000002579c3 */ /* 0x000eb00000008800 */
[----:B------:R-:W3:Y:S01]  /*1230*/  LDC R26, c[0x0][0xb24] ;  /* 0x0002c900ff1a7b82 */ /* 0x000ee20000000800 */
[----:B-1----:R-:W-:-:S09]  /*1240*/  UISETP.NE.AND UP1, UPT, UR4, 0x1, UPT ;  /* 0x000000010400788c */ /* 0x002fd2000bf25270 */
[----:B--2---:R-:W-:Y:S05]  /*1250*/  BRA.U UP1, `(.L_x_16) ;  /* 0x0000000101407547 */ /* 0x004fea000b800000 */
[----:B------:R-:W1:Y:S08]  /*1260*/  LDC.64 R4, c[0x0][0xb10] ;  /* 0x0002c400ff047b82 */ /* 0x000e700000000a00 */
[----:B------:R-:W2:Y:S08]  /*1270*/  LDC.64 R2, c[0x0][0xb18] ;  /* 0x0002c600ff027b82 */ /* 0x000eb00000000a00 */
[----:B------:R-:W4:Y:S08]  /*1280*/  LDC R6, c[0x0][0xb20] ;  /* 0x0002c800ff067b82 */ /* 0x000f300000000800 */
[----:B------:R-:W3:Y:S01]  /*1290*/  LDC R7, c[0x0][0xb0c] ;  /* 0x0002c300ff077b82 */ /* 0x000ee20000000800 */
[----:B-1----:R-:W-:-:S05]  /*12a0*/  IMAD.HI.U32 R4, R21, R4, RZ ;  /* 0x0000000415047227 */ /* 0x002fca00078e00ff */
[----:B------:R-:W-:Y:S01]  /*12b0*/  SHF.R.U32.HI R4, RZ, R5, R4 ;  /* 0x00000005ff047219 */ /* 0x000fe20000011604 */
[----:B--2---:R-:W-:Y:S01]  /*12c0*/  IMAD.HI.U32 R3, R20, R3, RZ ;  /* 0x0000000314037227 */ /* 0x004fe200078e00ff */
[----:B------:R-:W-:-:S04]  /*12d0*/  ISETP.NE.AND P0, PT, R2, 0x1, PT ;  /* 0x000000010200780c */ /* 0x000fc80003f05270 */
[----:B----4-:R-:W-:-:S04]  /*12e0*/  SHF.R.U32.HI R3, RZ, R6, R3 ;  /* 0x00000006ff037219 */ /* 0x010fc80000011603 */
[----:B------:R-:W-:Y:S02]  /*12f0*/  SEL R3, R20, R3, !P0 ;  /* 0x0000000314037207 */ /* 0x000fe40004000000 */
[----:B---3--:R-:W-:-:S04]  /*1300*/  ISETP.NE.AND P1, PT, R7, 0x1, PT ;  /* 0x000000010700780c */ /* 0x008fc80003f25270 */
[----:B------:R-:W-:-:S05]  /*1310*/  SEL R4, R21, R4, !P1 ;  /* 0x0000000415047207 */ /* 0x000fca0004800000 */
[----:B------:R-:W-:Y:S02]  /*1320*/  IMAD.IADD R5, R3, 0x1, -R4 ;  /* 0x0000000103057824 */ /* 0x000fe400078e0a04 */
[----:B------:R-:W-:Y:S02]  /*1330*/  IMAD.IADD R3, R4, 0x1, -R3 ;  /* 0x0000000104037824 */ /* 0x000fe400078e0a03 */
[----:B------:R-:W-:Y:S02]  /*1340*/  IMAD R21, R5, R7, R21 ;  /* 0x0000000705157224 */ /* 0x000fe400078e0215 */
[----:B------:R-:W-:-:S07]  /*1350*/  IMAD R20, R3, R2, R20 ;  /* 0x0000000203147224 */ /* 0x000fce00078e0214 */
.L_x_16:
[----:B------:R-:W-:Y:S01]  /*1360*/  BAR.SYNC.DEFER_BLOCKING 0x0 ;  /* 0x0000000000007b1d */ /* 0x000fe20000010000 */
[----:B------:R-:W-:Y:S01]  /*1370*/  UISETP.NE.AND UP1, UPT, UR8, 0x2, UPT ;  /* 0x000000020800788c */ /* 0x000fe2000bf25270 */
[----:B------:R-:W-:Y:S02]  /*1380*/  ISETP.NE.OR P5, PT, R0, 0x2, !P5 ;  /* 0x000000020000780c */ /* 0x000fe40006fa5670 */
[----:B------:R-:W-:-:S06]  /*1390*/  LOP3.LUT R2, R70, 0x1f, RZ, 0xc0, !PT ;  /* 0x0000001f46027812 */ /* 0x000fcc00078ec0ff */
[----:B------:R-:W-:Y:S05]  /*13a0*/  BRA.U UP1, `(.L_x_17) ;  /* 0x0000001101787547 */ /* 0x000fea000b800000 */
[----:B------:R-:W1:Y:S01]  /*13b0*/  LDCU UR13, c[0x0][0x38c] ;  /* 0x00007180ff0d77ac */ /* 0x000e620008000800 */
[----:B------:R-:W2:Y:S01]  /*13c0*/  LDC R8, c[0x0][0x370] ;  /* 0x0000dc00ff087b82 */ /* 0x000ea20000000800 */
[----:B------:R-:W-:Y:S01]  /*13d0*/  PLOP3.LUT P1, PT, PT, PT, UP2, 0x80, 0x8 ;  /* 0x000000000008781c */ /* 0x000fe20003f2f028 */
[----:B------:R-:W-:Y:S01]  /*13e0*/  IMAD.MOV.U32 R15, RZ, RZ, 0x1 ;  /* 0x00000001ff0f7424 */ /* 0x000fe200078e00ff */
[----:B------:R-:W-:Y:S01]  /*13f0*/  ISETP.EQ.OR P4, PT, R2, RZ, P5 ;  /* 0x000000ff0200720c */ /* 0x000fe20002f82670 */
[----:B------:R-:W-:Y:S01]  /*1400*/  IMAD.MOV.U32 R14, RZ, RZ, RZ ;  /* 0x000000ffff0e7224 */ /* 0x000fe200078e00ff */
[----:B------:R-:W-:Y:S02]  /*1410*/  PLOP3.LUT P1, PT, P1, PT, PT, 0x8, 0x80 ;  /* 0x000000000080781c */ /* 0x000fe40000f2e170 */
[----:B------:R-:W-:Y:S01]  /*1420*/  CS2R R12, SRZ ;  /* 0x00000000000c7805 */ /* 0x000fe2000001ff00 */
[----:B------:R-:W-:Y:S01]  /*1430*/  IMAD.MOV.U32 R11, RZ, RZ, 0x1 ;  /* 0x00000001ff0b7424 */ /* 0x000fe200078e00ff */
[----:B------:R-:W4:Y:S01]  /*1440*/  LDC R0, c[0x0][0x374] ;  /* 0x0000dd00ff007b82 */ /* 0x000f220000000800 */
[----:B------:R-:W2:Y:S01]  /*1450*/  LDCU.64 UR22, c[0x0][0x348] ;  /* 0x00006900ff1677ac */ /* 0x000ea20008000a00 */
[----:B------:R-:W-:Y:S01]  /*1460*/  UMOV UR6, URZ ;  /* 0x000000ff00067c82 */ /* 0x000fe20008000000 */
[----:B-1----:R-:W-:-:S04]  /*1470*/  UIADD3 UR5, UPT, UPT, UR13, 0x3f, URZ ;  /* 0x0000003f0d057890 */ /* 0x002fc8000fffe0ff */
[----:B------:R-:W-:-:S04]  /*1480*/  USHF.R.S32.HI UR4, URZ, 0x1f, UR5 ;  /* 0x0000001fff047899 */ /* 0x000fc80008011405 */
[----:B------:R-:W-:-:S04]  /*1490*/  ULEA.HI UR4, UR4, UR5, URZ, 0x6 ;  /* 0x0000000504047291 */ /* 0x000fc8000f8f30ff */
[----:B------:R-:W-:Y:S02]  /*14a0*/  USHF.R.S32.HI UR15, URZ, 0x6, UR4 ;  /* 0x00000006ff0f7899 */ /* 0x000fe40008011404 */
[----:B------:R-:W-:Y:S02]  /*14b0*/  UIADD3 UR4, UPT, UPT, UR13, -0x1, URZ ;  /* 0xffffffff0d047890 */ /* 0x000fe4000fffe0ff */
[----:B------:R-:W-:Y:S02]  /*14c0*/  UISETP.LT.U32.AND UP0, UPT, UR15, 0x5, UPT ;  /* 0x000000050f00788c */ /* 0x000fe4000bf01070 */
[----:B------:R-:W-:Y:S02]  /*14d0*/  UISETP.GE.U32.AND UP1, UPT, UR4, -0x7f, UPT ;  /* 0xffffff810400788c */ /* 0x000fe4000bf26070 */
[----:B------:R-:W-:Y:S02]  /*14e0*/  USEL UR14, UR15, 0x5, UP0 ;  /* 0x000000050f0e7887 */ /* 0x000fe40008000000 */
[----:B------:R-:W-:-:S02]  /*14f0*/  UIADD3 UR13, UPT, UPT, UR13, 0x7e, URZ ;  /* 0x0000007e0d0d7890 */ /* 0x000fc4000fffe0ff */
[----:B------:R-:W-:Y:S02]  /*1500*/  UIADD3 UR5, UPT, UPT, UR14, -0x1, URZ ;  /* 0xffffffff0e057890 */ /* 0x000fe4000fffe0ff */
[----:B------:R-:W-:-:S03]  /*1510*/  UIADD3 UR7, UPT, UPT, UR15, -UR14, URZ ;  /* 0x8000000e0f077290 */ /* 0x000fc6000fffe0ff */
[----:B------:R-:W-:-:S04]  /*1520*/  @UP1 UIADD3 UR5, UPT, UPT, UR14, URZ, URZ ;  /* 0x000000ff0e051290 */ /* 0x000fc8000fffe0ff */
[----:B--2---:R-:W-:-:S12]  /*1530*/  UIADD3 UR5, UPT, UPT, UR5, 0x1, URZ ;  /* 0x0000000105057890 */ /* 0x004fd8000fffe0ff */
.L_x_35:
[----:B------:R-:W-:Y:S01]  /*1540*/  UISETP.NE.AND UP0, UPT, UR37, URZ, UPT ;  /* 0x000000ff2500728c */ /* 0x000fe2000bf05270 */
[----:B------:R-:W1:Y:S08]  /*1550*/  S2UR UR37, SR_CgaCtaId ;  /* 0x00000000002579c3 */ /* 0x000e700000008800 */
[----:B------:R-:W-:Y:S05]  /*1560*/  BRA.U UP0, `(.L_x_18) ;  /* 0x0000000100347547 */ /* 0x000fea000b800000 */
[----:B------:R-:W2:Y:S01]  /*1570*/  S2R R2, SR_CgaCtaId ;  /* 0x0000000000027919 */ /* 0x000ea20000008800 */
[----:B------:R-:W-:-:S04]  /*1580*/  MOV R3, 0x400 ;  /* 0x0000040000037802 */ /* 0x000fc80000000f00 */
[----:B--2---:R-:W-:Y:S02]  /*1590*/  LEA R2, R2, R3, 0x18 ;  /* 0x0000000302027211 */ /* 0x004fe400078ec0ff */
[----:B------:R-:W-:-:S03]  /*15a0*/  SHF.L.U32 R3, R11, 0x1f, RZ ;  /* 0x0000001f0b037819 */ /* 0x000fc600000006ff */
[----:B------:R-:W-:-:S04]  /*15b0*/  IMAD R2, R12, 0x8, R2 ;  /* 0x000000080c027824 */ /* 0x000fc800078e0202 */
[----:B------:R-:W2:Y:S02]  /*15c0*/  SYNCS.PHASECHK.TRANS64.TRYWAIT P0, [R2+URZ+0x100], R3 ;  /* 0x00010003020075a7 */ /* 0x000ea400080011ff */
[----:B--2---:R-:W-:Y:S05]  /*15d0*/  @!P0 BRA `(.L_x_19) ;  /* 0x00000058000c8947 */ /* 0x004fea0003800000 */
.L_x_116:
[----:B------:R-:W-:Y:S01]  /*15e0*/  VIADD R12, R12, 0x1 ;  /* 0x000000010c0c7836 */ /* 0x000fe20000000000 */
[----:B------:R2:W-:Y:S04]  /*15f0*/  SYNCS.ARRIVE.TRANS64.A1T0 RZ, [R2+URZ+0xf0], RZ ;  /* 0x0000f0ff02ff79a7 */ /* 0x0005e800081000ff */
[----:B------:R-:W-:-:S04]  /*1600*/  ISETP.NE.AND P0, PT, R12, 0x2, PT ;  /* 0x000000020c00780c */ /* 0x000fc80003f05270 */
[----:B------:R-:W-:Y:S02]  /*1610*/  SEL R12, R12, RZ, P0 ;  /* 0x000000ff0c0c7207 */ /* 0x000fe40000000000 */
[----:B--2---:R-:W-:-:S04]  /*1620*/  SEL R2, RZ, 0x1, P0 ;  /* 0x00000001ff027807 */ /* 0x004fc80000000000 */
[----:B------:R-:W-:-:S07]  /*1630*/  LOP3.LUT R11, R11, R2, RZ, 0x3c, !PT ;  /* 0x000000020b0b7212 */ /* 0x000fce00078e3cff */
.L_x_18:
[----:B------:R-:W-:Y:S01]  /*1640*/  UMOV UR4, 0x400 ;  /* 0x0000040000047882 */ /* 0x000fe20000000000 */
[----:B------:R-:W-:Y:S01]  /*1650*/  SHF.L.U32 R2, R15, 0x1f, RZ ;  /* 0x0000001f0f027819 */ /* 0x000fe200000006ff */
[----:B-1----:R-:W-:Y:S01]  /*1660*/  ULEA UR4, UR37, UR4, 0x18 ;  /* 0x0000000425047291 */ /* 0x002fe2000f8ec0ff */
[----:B------:R-:W-:Y:S01]  /*1670*/  R2UR UR35, R21 ;  /* 0x00000000152372ca */ /* 0x000fe200000e0000 */
[----:B------:R-:W-:Y:S01]  /*1680*/  UISETP.GE.U32.AND UP0, UPT, UR13, 0x7f, UPT ;  /* 0x0000007f0d00788c */ /* 0x000fe2000bf06070 */
[----:B------:R-:W-:Y:S01]  /*1690*/  R2UR UR11, R20 ;  /* 0x00000000140b72ca */ /* 0x000fe200000e0000 */
[----:B------:R-:W-:Y:S01]  /*16a0*/  ULEA UR8, UR6, UR4, 0x3 ;  /* 0x0000000406087291 */ /* 0x000fe2000f8e18ff */
[----:B------:R-:W-:-:S08]  /*16b0*/  UMOV UR24, URZ ;  /* 0x000000ff00187c82 */ /* 0x000fd00008000000 */
[----:B------:R1:W2:Y:S01]  /*16c0*/  SYNCS.PHASECHK.TRANS64.TRYWAIT P0, [UR8+0x28], R2 ;  /* 0x00002802ff0075a7 */ /* 0x0002a20008001108 */
[----:B------:R-:W-:Y:S02]  /*16d0*/  USHF.L.U32 UR35, UR35, 0x6, URZ ;  /* 0x0000000623237899 */ /* 0x000fe400080006ff */
[----:B------:R-:W-:Y:S01]  /*16e0*/  USHF.L.U32 UR11, UR11, 0x6, URZ ;  /* 0x000000060b0b7899 */ /* 0x000fe200080006ff */
[----:B------:R-:W-:Y:S11]  /*16f0*/  BRA.U !UP0, `(.L_x_20) ;  /* 0x0000000108a47547 */ /* 0x000ff6000b800000 */
[----:B------:R-:W-:Y:S01]  /*1700*/  UMOV UR16, URZ ;  /* 0x000000ff00107c82 */ /* 0x000fe20008000000 */
[----:B------:R-:W-:-:S05]  /*1710*/  UMOV UR17, UR6 ;  /* 0x0000000600117c82 */ /* 0x000fca0008000000 */
.L_x_25:
[----:B-1----:R-:W-:Y:S01]  /*1720*/  ULEA UR33, UR17, UR4, 0x3 ;  /* 0x0000000411217291 */ /* 0x002fe2000f8e18ff */
[----:B--2---:R-:W-:Y:S01]  /*1730*/  @!P5 MOV R3, 0x4000 ;  /* 0x000040000003d802 */ /* 0x004fe20000000f00 */
[----:B--2---:R-:W-:Y:S10]  /*1740*/  @P0 BRA `(.L_x_21) ;  /* 0x00000000000c0947 */ /* 0x004ff40003800000 */
[----:B------:R-:W-:-:S04]  /*1750*/  SHF.L.U32 R4, R15, 0x1f, RZ ;  /* 0x0000001f0f047819 */ /* 0x000fc800000006ff */
[----:B------:R-:W2:Y:S02]  /*1760*/  SYNCS.PHASECHK.TRANS64.TRYWAIT P0, [UR33+0x28], R4 ;  /* 0x00002804ff0075a7 */ /* 0x000ea40008001121 */
[----:B--2---:R-:W-:Y:S05]  /*1770*/  @!P0 BRA `(.L_x_22) ;  /* 0x0000005400b88947 */ /* 0x004fea0003800000 */
.L_x_21:
[----:B------:R2:W-:Y:S01]  /*1780*/  @!P5 SYNCS.ARRIVE.TRANS64 RZ, [UR33], R3 ;  /* 0x00000003ffffd9a7 */ /* 0x0005e20008000021 */
[----:B------:R-:W-:Y:S04]  /*1790*/  BSSY.RECONVERGENT B0, `(.L_x_23) ;  /* 0x0000003000007945 */ /* 0x000fe80003800200 */
[----:B------:R-:W-:Y:S05]  /*17a0*/  @P4 BRA `(.L_x_24) ;  /* 0x0000000000044947 */ /* 0x000fea0003800000 */
[----:B------:R-:W-:Y:S05]  /*17b0*/  BPT.TRAP 0x1 ;  /* 0x000000040000795c */ /* 0x000fea0000300000 */
.L_x_24:
[----:B------:R-:W-:Y:S05]  /*17c0*/  BSYNC.RECONVERGENT B0 ;  /* 0x0000000000007941 */ /* 0x000fea0003800200 */
.L_x_23:
[----:B------:R-:W-:Y:S02]  /*17d0*/  UIADD3 UR6, UPT, UPT, UR17, 0x1, URZ ;  /* 0x0000000111067890 */ /* 0x000fe4000fffe0ff */
[----:B------:R-:W-:Y:S02]  /*17e0*/  UIADD3 UR26, UP1, UPT, UR22, 0x80, URZ ;  /* 0x00000080161a7890 */ /* 0x000fe4000ff3e0ff */
[----:B------:R-:W-:Y:S02]  /*17f0*/  UISETP.NE.AND UP0, UPT, UR6, 0x5, UPT ;  /* 0x000000050600788c */ /* 0x000fe4000bf05270 */
[----:B------:R-:W-:Y:S02]  /*1800*/  USHF.L.U32 UR34, UR16, 0x6, URZ ;  /* 0x0000000610227899 */ /* 0x000fe400080006ff */
[----:B------:R-:W-:Y:S02]  /*1810*/  USEL UR9, URZ, 0x1, UP0 ;  /* 0x00000001ff097887 */ /* 0x000fe40008000000 */
[----:B------:R-:W-:-:S02]  /*1820*/  USEL UR6, UR6, URZ, UP0 ;  /* 0x000000ff06067287 */ /* 0x000fc40008000000 */
[----:B------:R-:W-:Y:S02]  /*1830*/  UIADD3 UR20, UP0, UPT, UR22, 0x180, URZ ;  /* 0x0000018016147890 */ /* 0x000fe4000ff1e0ff */
[----:B------:R-:W-:Y:S01]  /*1840*/  ULEA UR8, UR6, UR4, 0x3 ;  /* 0x0000000406087291 */ /* 0x000fe2000f8e18ff */
[----:B------:R-:W-:Y:S01]  /*1850*/  LOP3.LUT R15, R15, UR9, RZ, 0x3c, !PT ;  /* 0x000000090f0f7c12 */ /* 0x000fe2000f8e3cff */
[----:B------:R-:W-:Y:S02]  /*1860*/  UIADD3.X UR27, UPT, UPT, URZ, UR23, URZ, UP1, !UPT ;  /* 0x00000017ff1b7290 */ /* 0x000fe40008ffe4ff */
[----:B------:R-:W-:Y:S01]  /*1870*/  UIADD3.X UR21, UPT, UPT, URZ, UR23, URZ, UP0, !UPT ;  /* 0x00000017ff157290 */ /* 0x000fe200087fe4ff */
[----:B-1----:R-:W-:Y:S01]  /*1880*/  SHF.L.U32 R2, R15, 0x1f, RZ ;  /* 0x0000001f0f027819 */ /* 0x002fe200000006ff */
[----:B------:R-:W-:Y:S01]  /*1890*/  UMOV UR18, 0x0 ;  /* 0x0000000000127882 */ /* 0x000fe20000000000 */
[----:B------:R-:W-:Y:S01]  /*18a0*/  UMOV UR19, 0x10000000 ;  /* 0x1000000000137882 */ /* 0x000fe20000000000 */
[----:B------:R-:W-:Y:S01]  /*18b0*/  UMOV UR12, UR36 ;  /* 0x00000024000c7c82 */ /* 0x000fe20008000000 */
[----:B------:R1:W1:Y:S01]  /*18c0*/  SYNCS.PHASECHK.TRANS64.TRYWAIT P0, [UR8+0x28], R2 ;  /* 0x00002802ff0075a7 */ /* 0x0002620008001108 */
[----:B------:R-:W-:Y:S01]  /*18d0*/  ULEA UR8, UR17, UR4, 0xd ;  /* 0x0000000411087291 */ /* 0x000fe2000f8e68ff */
[----:B------:R-:W-:Y:S01]  /*18e0*/  UMOV UR9, UR33 ;  /* 0x0000002100097c82 */ /* 0x000fe20008000000 */
[----:B------:R-:W-:-:S02]  /*18f0*/  UMOV UR10, UR34 ;  /* 0x00000022000a7c82 */ /* 0x000fc40008000000 */
[----:B------:R-:W-:Y:S02]  /*1900*/  UIADD3 UR32, UPT, UPT, UR8, 0x3400, URZ ;  /* 0x0000340008207890 */ /* 0x000fe4000fffe0ff */
[----:B------:R-:W-:Y:S02]  /*1910*/  UIADD3 UR8, UPT, UPT, UR8, 0xd400, URZ ;  /* 0x0000d40008087890 */ /* 0x000fe4000fffe0ff */
[----:B------:R-:W-:Y:S01]  /*1920*/  UIADD3 UR16, UPT, UPT, UR16, 0x1, URZ ;  /* 0x0000000110107890 */ /* 0x000fe2000fffe0ff */
[----:B------:R-:W-:Y:S01]  /*1930*/  UMOV UR24, UR5 ;  /* 0x0000000500187c82 */ /* 0x000fe20008000000 */
[----:B------:R-:W-:Y:S02]  /*1940*/  UMOV UR17, UR6 ;  /* 0x0000000600117c82 */ /* 0x000fe40008000000 */
[----:B------:R-:W-:Y:S01]  /*1950*/  UISETP.NE.AND UP0, UPT, UR16, UR5, UPT ;  /* 0x000000051000728c */ /* 0x000fe2000bf05270 */
[----:B------:R1:W-:Y:S02]  /*1960*/  UTMALDG.3D [UR32], [UR26], desc[UR18] ;  /* 0x000012201a0075b4 */ /* 0x0003e40008011000 */
[----:B------:R1:W-:Y:S06]  /*1970*/  UTMALDG.3D [UR8], [UR20], desc[UR18] ;  /* 0x00001208140075b4 */ /* 0x0003ec0008011000 */
[----:B------:R-:W-:Y:S05]  /*1980*/  BRA.U UP0, `(.L_x_25) ;  /* 0xfffffffd00647547 */ /* 0x000fea000b83ffff */
.L_x_20:
[----:B-1----:R-:W-:Y:S01]  /*1990*/  ULEA UR8, UR6, UR4, 0x3 ;  /* 0x0000000406087291 */ /* 0x002fe2000f8e18ff */
[----:B------:R-:W-:Y:S01]  /*19a0*/  SHF.L.U32 R2, R15, 0x1f, RZ ;  /* 0x0000001f0f027819 */ /* 0x000fe200000006ff */
[----:B------:R-:W-:Y:S01]  /*19b0*/  @!P1 SYNCS.ARRIVE.TRANS64.A1T0 RZ, [UR4+0x88], RZ ;  /* 0x000088ffffff99a7 */ /* 0x000fe20008100004 */
[----:B------:R-:W-:-:S06]  /*19c0*/  UISETP.GT.AND UP0, UPT, UR15, UR14, UPT ;  /* 0x0000000e0f00728c */ /* 0x000fcc000bf04270 */
[----:B--2---:R1:W2:Y:S03]  /*19d0*/  SYNCS.PHASECHK.TRANS64.TRYWAIT P0, [UR8+0x28], R2 ;  /* 0x00002802ff0075a7 */ /* 0x0042a60008001108 */
[----:B------:R-:W-:Y:S05]  /*19e0*/  BRA.U !UP0, `(.L_x_26) ;  /* 0x0000000108a87547 */ /* 0x000fea000b800000 */
[----:B------:R-:W-:Y:S01]  /*19f0*/  UIADD3 UR21, UPT, UPT, UR7, UR24, URZ ;  /* 0x0000001807157290 */ /* 0x000fe2000fffe0ff */
[----:B------:R-:W-:-:S11]  /*1a00*/  UMOV UR25, UR6 ;  /* 0x0000000600197c82 */ /* 0x000fd60008000000 */
.L_x_31:
[----:B-1----:R-:W-:Y:S01]  /*1a10*/  ULEA UR17, UR25, UR4, 0x3 ;  /* 0x0000000419117291 */ /* 0x002fe2000f8e18ff */
[----:B--2---:R-:W-:Y:S01]  /*1a20*/  @!P5 MOV R3, 0x4000 ;  /* 0x000040000003d802 */ /* 0x004fe20000000f00 */
[----:B--2---:R-:W-:Y:S10]  /*1a30*/  @P0 BRA `(.L_x_27) ;  /* 0x00000000000c0947 */ /* 0x004ff40003800000 */
[----:B------:R-:W-:-:S04]  /*1a40*/  SHF.L.U32 R4, R15, 0x1f, RZ ;  /* 0x0000001f0f047819 */ /* 0x000fc800000006ff */
[----:B------:R-:W2:Y:S02]  /*1a50*/  SYNCS.PHASECHK.TRANS64.TRYWAIT P0, [UR17+0x28], R4 ;  /* 0x00002804ff0075a7 */ /* 0x000ea40008001111 */
[----:B--2---:R-:W-:Y:S05]  /*1a60*/  @!P0 BRA `(.L_x_28) ;  /* 0x0000005400148947 */ /* 0x004fea0003800000 */
.L_x_27:
[----:B------:R2:W-:Y:S01]  /*1a70*/  @!P5 SYNCS.ARRIVE.TRANS64 RZ, [UR17], R3 ;  /* 0x00000003ffffd9a7 */ /* 0x0005e20008000011 */
[----:B------:R-:W-:Y:S04]  /*1a80*/  BSSY.RECONVERGENT B0, `(.L_x_29) ;  /* 0x0000003000007945 */ /* 0x000fe80003800200 */
[----:B------:R-:W-:Y:S05]  /*1a90*/  @P4 BRA `(.L_x_30) ;  /* 0x0000000000044947 */ /* 0x000fea0003800000 */
[----:B------:R-:W-:Y:S05]  /*1aa0*/  BPT.TRAP 0x1 ;  /* 0x000000040000795c */ /* 0x000fea0000300000 */
.L_x_30:
[----:B------:R-:W-:Y:S05]  /*1ab0*/  BSYNC.RECONVERGENT B0 ;  /* 0x0000000000007941 */ /* 0x000fea0003800200 */
.L_x_29:
        /* <DEDUP_REMOVED lines=20> */
[----:B------:R-:W-:Y:S01]  /*1c00*/  UIADD3 UR8, UPT, UPT, UR8, 0xd400, URZ ;  /* 0x0000d40008087890 */ /* 0x000fe2000fffe0ff */
[----:B------:R-:W-:Y:S01]  /*1c10*/  UMOV UR9, UR17 ;  /* 0x0000001100097c82 */ /* 0x000fe20008000000 */
[----:B------:R-:W-:Y:S01]  /*1c20*/  UMOV UR10, UR18 ;  /* 0x00000012000a7c82 */ /* 0x000fe20008000000 */
[----:B------:R-:W-:Y:S01]  /*1c30*/  UIADD3 UR24, UPT, UPT, UR24, 0x1, URZ ;  /* 0x0000000118187890 */ /* 0x000fe2000fffe0ff */
[----:B------:R-:W-:-:S03]  /*1c40*/  UMOV UR25, UR6 ;  /* 0x0000000600197c82 */ /* 0x000fc60008000000 */
[----:B------:R1:W-:Y:S01]  /*1c50*/  UTMALDG.3D [UR16], [UR30], desc[UR26] ;  /* 0x00001a101e0075b4 */ /* 0x0003e20008011000 */
[----:B------:R-:W-:Y:S01]  /*1c60*/  UISETP.NE.AND UP0, UPT, UR24, UR21, UPT ;  /* 0x000000151800728c */ /* 0x000fe2000bf05270 */
[----:B------:R1:W-:Y:S08]  /*1c70*/  UTMALDG.3D [UR8], [UR28], desc[UR26] ;  /* 0x00001a081c0075b4 */ /* 0x0003f00008011000 */
[----:B------:R-:W-:Y:S05]  /*1c80*/  BRA.U UP0, `(.L_x_31) ;  /* 0xfffffffd00607547 */ /* 0x000fea000b83ffff */
.L_x_26:
[C---:B-1----:R-:W-:Y:S01]  /*1c90*/  LEA R2, R14.reuse, UR4, 0x3 ;  /* 0x000000040e027c11 */ /* 0x042fe2000f8e18ff */
[----:B------:R-:W-:Y:S01]  /*1ca0*/  NOP ;  /* 0x0000000000007918 */ /* 0x000fe20000000000 */
[----:B--2---:R-:W-:Y:S02]  /*1cb0*/  SHF.L.U32 R3, R13, 0x1f, RZ ;  /* 0x0000001f0d037819 */ /* 0x004fe400000006ff */
[----:B------:R-:W-:Y:S02]  /*1cc0*/  LEA R4, R14, UR4, 0x4 ;  /* 0x000000040e047c11 */ /* 0x000fe4000f8e20ff */
[----:B------:R-:W1:Y:S02]  /*1cd0*/  SYNCS.PHASECHK.TRANS64.TRYWAIT P0, [R2+URZ+0x90], R3 ;  /* 0x00009003020075a7 */ /* 0x000e6400080011ff */
[----:B-1----:R-:W-:Y:S05]  /*1ce0*/  @!P0 BRA `(.L_x_32) ;  /* 0x00000050008c8947 */ /* 0x002fea0003800000 */
.L_x_119:
[----:B------:R-:W2:Y:S01]  /*1cf0*/  LDS.128 R4, [R4+0x120] ;  /* 0x0001200004047984 */ /* 0x000ea20000000c00 */
[----:B---3--:R-:W-:Y:S01]  /*1d00*/  ISETP.GE.AND P0, PT, R26, 0x1, PT ;  /* 0x000000011a00780c */ /* 0x008fe20003f06270 */
[----:B-1----:R-:W-:Y:S01]  /*1d10*/  VIADD R2, R2, 0xa0 ;  /* 0x000000a002027836 */ /* 0x002fe20000000000 */
[----:B------:R-:W-:Y:S01]  /*1d20*/  @!PT LDS RZ, [RZ] ;  /* 0x00000000fffff984 */ /* 0x000fe20000000800 */
[----:B------:R-:W-:Y:S01]  /*1d30*/  @!PT LDS RZ, [RZ] ;  /* 0x00000000fffff984 */ /* 0x000fe20000000800 */
[----:B------:R-:W-:Y:S01]  /*1d40*/  @!PT LDS RZ, [RZ] ;  /* 0x00000000fffff984 */ /* 0x000fe20000000800 */
[----:B------:R-:W-:Y:S01]  /*1d50*/  @!PT LDS RZ, [RZ] ;  /* 0x00000000fffff984 */ /* 0x000fe20000000800 */
[----:B------:R1:W-:Y:S06]  /*1d60*/  MEMBAR.ALL.CTA ;  /* 0x0000000000007992 */ /* 0x0003ec0000008000 */
[----:B-1----:R-:W1:Y:S01]  /*1d70*/  FENCE.VIEW.ASYNC.S ;  /* 0x00000000000073c6 */ /* 0x002e620000000000 */
[----:B------:R-:W-:-:S04]  /*1d80*/  PRMT R2, RZ, 0x654, R2 ;  /* 0x00000654ff027816 */ /* 0x000fc80000000002 */
[----:B-1----:R1:W-:Y:S01]  /*1d90*/  SYNCS.ARRIVE.TRANS64.RED.A1T0 RZ, [R2+URZ], RZ ;  /* 0x000000ff02ff79a7 */ /* 0x0023e200081004ff */
[----:B--2---:R-:W-:-:S13]  /*1da0*/  LOP3.LUT P2, RZ, R6, 0x1, RZ, 0xc0, !PT ;  /* 0x0000000106ff7812 */ /* 0x004fda000784c0ff */
[----:B------:R-:W-:Y:S01]  /*1db0*/  @P2 SHF.R.U32.HI R3, RZ, 0x10, R5 ;  /* 0x00000010ff032819 */ /* 0x000fe20000011605 */
[----:B------:R-:W-:Y:S01]  /*1dc0*/  VOTEU.ANY UP0, P2 ;  /* 0x0000000000ff7886 */ /* 0x000fe20001000100 */
[----:B------:R-:W-:Y:S02]  /*1dd0*/  @P2 MOV R10, R4 ;  /* 0x00000004000a2202 */ /* 0x000fe40000000f00 */
[----:B------:R-:W-:Y:S02]  /*1de0*/  @P2 R2UR.BROADCAST UR8, R3 ;  /* 0x00000000030822ca */ /* 0x000fe400008e0000 */
[----:B------:R-:W-:-:S11]  /*1df0*/  @P2 LOP3.LUT R9, R5, 0xffff, RZ, 0xc0, !PT ;  /* 0x0000ffff05092812 */ /* 0x000fd600078ec0ff */
[----:B------:R-:W-:Y:S01]  /*1e00*/  @UP0 UMOV UR36, UR8 ;  /* 0x0000000800240c82 */ /* 0x000fe20008000000 */
[----:B-1----:R-:W-:Y:S05]  /*1e10*/  @!P0 BRA `(.L_x_33) ;  /* 0x0000000000b88947 */ /* 0x002fea0003800000 */
[----:B------:R-:W4:Y:S01]  /*1e20*/  LDC.64 R4, c[0x0][0xb18] ;  /* 0x0002c600ff047b82 */ /* 0x000f220000000a00 */
[----:B------:R-:W-:-:S07]  /*1e30*/  ISETP.NE.AND P3, PT, R26, 0x1, PT ;  /* 0x000000011a00780c */ /* 0x000fce0003f65270 */
[----:B------:R-:W1:Y:S08]  /*1e40*/  LDC.64 R6, c[0x0][0xb10] ;  /* 0x0002c400ff067b82 */ /* 0x000e700000000a00 */
[----:B------:R-:W2:Y:S08]  /*1e50*/  LDC R16, c[0x0][0xb20] ;  /* 0x0002c800ff107b82 */ /* 0x000eb00000000800 */
[----:B------:R-:W3:Y:S01]  /*1e60*/  LDC R17, c[0x0][0xb0c] ;  /* 0x0002c300ff117b82 */ /* 0x000ee20000000800 */
[----:B----4-:R-:W-:Y:S01]  /*1e70*/  IMAD.HI.U32 R19, R0, R5, RZ ;  /* 0x0000000500137227 */ /* 0x010fe200078e00ff */
[----:B------:R-:W-:-:S03]  /*1e80*/  ISETP.NE.AND P0, PT, R4, 0x1, PT ;  /* 0x000000010400780c */ /* 0x000fc60003f05270 */
[----:B------:R-:W-:-:S03]  /*1e90*/  IMAD.HI.U32 R5, R9, R5, RZ ;  /* 0x0000000509057227 */ /* 0x000fc600078e00ff */
[----:B------:R-:W4:Y:S01]  /*1ea0*/  LDC.64 R2, c[0x0][0xb28] ;  /* 0x0002ca00ff027b82 */ /* 0x000f220000000a00 */
[----:B-1----:R-:W-:-:S04]  /*1eb0*/  IMAD.HI.U32 R20, R8, R6, RZ ;  /* 0x0000000608147227 */ /* 0x002fc800078e00ff */
[----:B------:R-:W-:Y:S01]  /*1ec0*/  IMAD.HI.U32 R21, R10, R6, RZ ;  /* 0x000000060a157227 */ /* 0x000fe200078e00ff */
[----:B------:R-:W-:Y:S02]  /*1ed0*/  SHF.R.U32.HI R20, RZ, R7, R20 ;  /* 0x00000007ff147219 */ /* 0x000fe40000011614 */
[-C--:B--2---:R-:W-:Y:S02]  /*1ee0*/  SHF.R.U32.HI R19, RZ, R16.reuse, R19 ;  /* 0x00000010ff137219 */ /* 0x084fe40000011613 */
[----:B------:R-:W-:Y:S02]  /*1ef0*/  SHF.R.U32.HI R5, RZ, R16, R5 ;  /* 0x00000010ff057219 */ /* 0x000fe40000011605 */
[----:B------:R-:W-:Y:S02]  /*1f00*/  SEL R19, R0, R19, !P0 ;  /* 0x0000001300137207 */ /* 0x000fe40004000000 */
[----:B------:R-:W-:Y:S02]  /*1f10*/  SHF.R.U32.HI R21, RZ, R7, R21 ;  /* 0x00000007ff157219 */ /* 0x000fe40000011615 */
[----:B---3--:R-:W-:-:S02]  /*1f20*/  ISETP.NE.AND P1, PT, R17, 0x1, PT ;  /* 0x000000011100780c */ /* 0x008fc40003f25270 */
[----:B------:R-:W-:Y:S02]  /*1f30*/  SEL R5, R9, R5, !P0 ;  /* 0x0000000509057207 */ /* 0x000fe40004000000 */
[----:B------:R-:W-:Y:S02]  /*1f40*/  SEL R20, R8, R20, !P1 ;  /* 0x0000001408147207 */ /* 0x000fe40004800000 */
[----:B------:R-:W-:Y:S01]  /*1f50*/  SEL R21, R10, R21, !P1 ;  /* 0x000000150a157207 */ /* 0x000fe20004800000 */
[----:B----4-:R-:W-:-:S04]  /*1f60*/  IMAD.HI.U32 R18, R19, R2, RZ ;  /* 0x0000000213127227 */ /* 0x010fc800078e00ff */
        /* <DEDUP_REMOVED lines=10> */
[----:B------:R-:W-:-:S04]  /*2010*/  @!P0 IMAD.HI.U32 R7, R21, R2, RZ ;  /* 0x0000000215078227 */ /* 0x000fc800078e00ff */
[----:B------:R-:W-:Y:S01]  /*2020*/  IMAD.MOV R2, RZ, RZ, -R6 ;  /* 0x000000ffff027224 */ /* 0x000fe200078e0a06 */
[----:B------:R-:W-:Y:S02]  /*2030*/  @!P0 SHF.R.U32.HI R3, RZ, R3, R7 ;  /* 0x00000003ff038219 */ /* 0x000fe40000011607 */
[----:B------:R-:W-:Y:S01]  /*2040*/  IADD3 R7, PT, PT, -R5, RZ, RZ ;  /* 0x000000ff05077210 */ /* 0x000fe20007ffe1ff */
[----:B------:R-:W-:Y:S01]  /*2050*/  IMAD R2, R26, R2, R5 ;  /* 0x000000021a027224 */ /* 0x000fe200078e0205 */
        /* <DEDUP_REMOVED lines=10> */
.L_x_33:
[----:B------:R-:W1:Y:S02]  /*2100*/  LDCU UR8, c[0x0][0xb30] ;  /* 0x00016600ff0877ac */ /* 0x000e640008000800 */
[----:B-1----:R-:W-:-:S09]  /*2110*/  UISETP.NE.AND UP0, UPT, UR8, 0x1, UPT ;  /* 0x000000010800788c */ /* 0x002fd2000bf05270 */
[----:B------:R-:W-:Y:S05]  /*2120*/  BRA.U UP0, `(.L_x_34) ;  /* 0x0000000100407547 */ /* 0x000fea000b800000 */
[----:B------:R-:W1:Y:S08]  /*2130*/  LDC.64 R4, c[0x0][0xb10] ;  /* 0x0002c400ff047b82 */ /* 0x000e700000000a00 */
[----:B------:R-:W2:Y:S08]  /*2140*/  LDC.64 R2, c[0x0][0xb18] ;  /* 0x0002c600ff027b82 */ /* 0x000eb00000000a00 */
[----:B------:R-:W3:Y:S08]  /*2150*/  LDC R6, c[0x0][0xb20] ;  /* 0x0002c800ff067b82 */ /* 0x000ef00000000800 */
[----:B------:R-:W4:Y:S01]  /*2160*/  LDC R7, c[0x0][0xb0c] ;  /* 0x0002c300ff077b82 */ /* 0x000f220000000800 */
[----:B-1----:R-:W-:-:S05]  /*2170*/  IMAD.HI.U32 R4, R10, R4, RZ ;  /* 0x000000040a047227 */ /* 0x002fca00078e00ff */
[----:B------:R-:W-:Y:S01]  /*2180*/  SHF.R.U32.HI R4, RZ, R5, R4 ;  /* 0x00000005ff047219 */ /* 0x000fe20000011604 */
[----:B--2---:R-:W-:Y:S01]  /*2190*/  IMAD.HI.U32 R3, R9, R3, RZ ;  /* 0x0000000309037227 */ /* 0x004fe200078e00ff */
[----:B------:R-:W-:-:S04]  /*21a0*/  ISETP.NE.AND P0, PT, R2, 0x1, PT ;  /* 0x000000010200780c */ /* 0x000fc80003f05270 */
[----:B---3--:R-:W-:-:S04]  /*21b0*/  SHF.R.U32.HI R3, RZ, R6, R3 ;  /* 0x00000006ff037219 */ /* 0x008fc80000011603 */
[----:B------:R-:W-:Y:S02]  /*21c0*/  SEL R3, R9, R3, !P0 ;  /* 0x0000000309037207 */ /* 0x000fe40004000000 */
[----:B----4-:R-:W-:-:S04]  /*21d0*/  ISETP.NE.AND P1, PT, R7, 0x1, PT ;  /* 0x000000010700780c */ /* 0x010fc80003f25270 */
[----:B------:R-:W-:-:S05]  /*21e0*/  SEL R4, R10, R4, !P1 ;  /* 0x000000040a047207 */ /* 0x000fca0004800000 */
[----:B------:R-:W-:Y:S02]  /*21f0*/  IMAD.IADD R5, R3, 0x1, -R4 ;  /* 0x0000000103057824 */ /* 0x000fe400078e0a04 */
[----:B------:R-:W-:Y:S02]  /*2200*/  IMAD.IADD R3, R4, 0x1, -R3 ;  /* 0x0000000104037824 */ /* 0x000fe400078e0a03 */
[----:B------:R-:W-:Y:S02]  /*2210*/  IMAD R10, R5, R7, R10 ;  /* 0x00000007050a7224 */ /* 0x000fe400078e020a */
[----:B------:R-:W-:-:S07]  /*2220*/  IMAD R9, R3, R2, R9 ;  /* 0x0000000203097224 */ /* 0x000fce00078e0209 */
.L_x_34:
[----:B------:R-:W-:Y:S01]  /*2230*/  VIADD R14, R14, 0x1 ;  /* 0x000000010e0e7836 */ /* 0x000fe20000000000 */
[----:B------:R-:W-:Y:S01]  /*2240*/  PLOP3.LUT P1, PT, PT, PT, PT, 0x80, 0x8 ;  /* 0x000000000008781c */ /* 0x000fe20003f2f070 */
[----:B------:R-:W-:Y:S02]  /*2250*/  IMAD.IADD R21, R10, 0x1, R59 ;  /* 0x000000010a157824 */ /* 0x000fe400078e023b */
[----:B------:R-:W-:Y:S01]  /*2260*/  IMAD.IADD R20, R9, 0x1, R58 ;  /* 0x0000000109147824 */ /* 0x000fe200078e023a */
[----:B------:R-:W-:-:S04]  /*2270*/  ISETP.NE.AND P0, PT, R14, 0x2, PT ;  /* 0x000000020e00780c */ /* 0x000fc80003f05270 */
[----:B------:R-:W-:Y:S02]  /*2280*/  SEL R2, RZ, 0x1, P0 ;  /* 0x00000001ff027807 */ /* 0x000fe40000000000 */
[----:B------:R-:W-:Y:S02]  /*2290*/  SEL R14, R14, RZ, P0 ;  /* 0x000000ff0e0e7207 */ /* 0x000fe40000000000 */
[----:B------:R-:W-:Y:S01]  /*22a0*/  LOP3.LUT R13, R13, R2, RZ, 0x3c, !PT ;  /* 0x000000020d0d7212 */ /* 0x000fe200078e3cff */
[----:B------:R-:W-:Y:S06]  /*22b0*/  @P2 BRA `(.L_x_35) ;  /* 0xfffffff000a02947 */ /* 0x000fec000383ffff */
[----:B------:R-:W-:Y:S01]  /*22c0*/  UIADD3 UR4, UPT, UPT, UR4, 0x28, URZ ;  /* 0x0000002804047890 */ /* 0x000fe2000fffe0ff */
[----:B------:R-:W-:-:S03]  /*22d0*/  SHF.L.U32 R2, R15, 0x1f, RZ ;  /* 0x0000001f0f027819 */ /* 0x000fc600000006ff */
[----:B------:R-:W-:-:S09]  /*22e0*/  ULEA UR5, UR6, UR4, 0x3 ;  /* 0x0000000406057291 */ /* 0x000fd2000f8e18ff */
[----:B------:R-:W1:Y:S02]  /*22f0*/  SYNCS.PHASECHK.TRANS64.TRYWAIT P0, [UR5], R2 ;  /* 0x00000002ff0075a7 */ /* 0x000e640008001105 */
[----:B-1----:R-:W-:Y:S05]  /*2300*/  @!P0 BRA `(.L_x_36) ;  /* 0x0000004c00188947 */ /* 0x002fea0003800000 */
.L_x_121:
[----:B------:R-:W-:-:S04]  /*2310*/  UIADD3 UR6, UPT, UPT, UR6, 0x1, URZ ;  /* 0x0000000106067890 */ /* 0x000fc8000fffe0ff */
[----:B------:R-:W-:-:S04]  /*2320*/  UISETP.NE.AND UP0, UPT, UR6, 0x5, UPT ;  /* 0x000000050600788c */ /* 0x000fc8000bf05270 */
[----:B------:R-:W-:Y:S02]  /*2330*/  USEL UR7, URZ, 0x1, UP0 ;  /* 0x00000001ff077887 */ /* 0x000fe40008000000 */
[----:B------:R-:W-:-:S04]  /*2340*/  USEL UR6, UR6, URZ, UP0 ;  /* 0x000000ff06067287 */ /* 0x000fc80008000000 */
[----:B------:R-:W-:Y:S01]  /*2350*/  ULEA UR5, UR6, UR4, 0x3 ;  /* 0x0000000406057291 */ /* 0x000fe2000f8e18ff */
[----:B-1----:R-:W-:-:S04]  /*2360*/  LOP3.LUT R2, R15, UR7, RZ, 0x3c, !PT ;  /* 0x000000070f027c12 */ /* 0x002fc8000f8e3cff */
[----:B------:R-:W-:-:S04]  /*2370*/  SHF.L.U32 R3, R2, 0x1f, RZ ;  /* 0x0000001f02037819 */ /* 0x000fc800000006ff */
[----:B------:R-:W1:Y:S02]  /*2380*/  SYNCS.PHASECHK.TRANS64.TRYWAIT P0, [UR5], R3 ;  /* 0x00000003ff0075a7 */ /* 0x000e640008001105 */
[----:B-1----:R-:W-:Y:S05]  /*2390*/  @!P0 BRA `(.L_x_37) ;  /* 0x0000004c000c8947 */ /* 0x002fea0003800000 */
.L_x_123:
[----:B------:R-:W-:-:S04]  /*23a0*/  UIADD3 UR6, UPT, UPT, UR6, 0x1, URZ ;  /* 0x0000000106067890 */ /* 0x000fc8000fffe0ff */
[----:B------:R-:W-:-:S04]  /*23b0*/  UISETP.NE.AND UP0, UPT, UR6, 0x5, UPT ;  /* 0x000000050600788c */ /* 0x000fc8000bf05270 */
[----:B------:R-:W-:Y:S02]  /*23c0*/  USEL UR7, URZ, 0x1, UP0 ;  /* 0x00000001ff077887 */ /* 0x000fe40008000000 */
[----:B------:R-:W-:-:S04]  /*23d0*/  USEL UR6, UR6, URZ, UP0 ;  /* 0x000000ff06067287 */ /* 0x000fc80008000000 */
[----:B------:R-:W-:Y:S01]  /*23e0*/  ULEA UR5, UR6, UR4, 0x3 ;  /* 0x0000000406057291 */ /* 0x000fe2000f8e18ff */
[----:B------:R-:W-:-:S04]  /*23f0*/  LOP3.LUT R2, R2, UR7, RZ, 0x3c, !PT ;  /* 0x0000000702027c12 */ /* 0x000fc8000f8e3cff */
[----:B-1----:R-:W-:-:S04]  /*2400*/  SHF.L.U32 R3, R2, 0x1f, RZ ;  /* 0x0000001f02037819 */ /* 0x002fc800000006ff */
[----:B------:R-:W1:Y:S02]  /*2410*/  SYNCS.PHASECHK.TRANS64.TRYWAIT P0, [UR5], R3 ;  /* 0x00000003ff0075a7 */ /* 0x000e640008001105 */
[----:B-1----:R-:W-:Y:S05]  /*2420*/  @!P0 BRA `(.L_x_38) ;  /* 0x0000004c00008947 */ /* 0x002fea0003800000 */
.L_x_125:
        /* <DEDUP_REMOVED lines=9> */
.L_x_127:
[----:B------:R-:W-:-:S04]  /*24c0*/  UIADD3 UR6, UPT, UPT, UR6, 0x1, URZ ;  /* 0x0000000106067890 */ /* 0x000fc8000fffe0ff */
[----:B------:R-:W-:-:S04]  /*24d0*/  UISETP.NE.AND UP0, UPT, UR6, 0x5, UPT ;  /* 0x000000050600788c */ /* 0x000fc8000bf05270 */
[----:B------:R-:W-:Y:S02]  /*24e0*/  USEL UR5, URZ, 0x1, UP0 ;  /* 0x00000001ff057887 */ /* 0x000fe40008000000 */
[----:B------:R-:W-:-:S04]  /*24f0*/  USEL UR6, UR6, URZ, UP0 ;  /* 0x000000ff06067287 */ /* 0x000fc80008000000 */
[----:B------:R-:W-:Y:S01]  /*2500*/  ULEA UR6, UR6, UR4, 0x3 ;  /* 0x0000000406067291 */ /* 0x000fe2000f8e18ff */
[----:B------:R-:W-:-:S04]  /*2510*/  LOP3.LUT R2, R2, UR5, RZ, 0x3c, !PT ;  /* 0x0000000502027c12 */ /* 0x000fc8000f8e3cff */
[----:B------:R-:W-:Y:S01]  /*2520*/  SHF.L.U32 R2, R2, 0x1f, RZ ;  /* 0x0000001f02027819 */ /* 0x000fe200000006ff */
[----:B-1--4-:R-:W-:-:S07]  /*2530*/  IMAD.U32 R0, RZ, RZ, UR6 ;  /* 0x00000006ff007e24 */ /* 0x012fce000f8e00ff */
.L_x_40:
[----:B-1----:R1:W2:Y:S02]  /*2540*/  SYNCS.PHASECHK.TRANS64.TRYWAIT P0, [R0+URZ], R2 ;  /* 0x00000002000075a7 */ /* 0x0022a400080011ff */
[----:B--2---:R-:W-:Y:S05]  /*2550*/  @!P0 NANOSLEEP.SYNCS 0x989680 ;  /* 0x009896800000895d */ /* 0x004fea0003900000 */
[----:B------:R-:W2:Y:S02]  /*2560*/  @!P0 SYNCS.PHASECHK.TRANS64 P0, [R0+URZ], R2 ;  /* 0x00000002000085a7 */ /* 0x000ea400080010ff */
[----:B--2---:R-:W-:Y:S05]  /*2570*/  @P0 EXIT ;  /* 0x000000000000094d */ /* 0x004fea0003800000 */
[----:B------:R-:W-:Y:S05]  /*2580*/  BRA `(.L_x_40) ;  /* 0xfffffffc00ec7947 */ /* 0x000fea000383ffff */
.L_x_17:
[----:B------:R-:W-:-:S04]  /*2590*/  UISETP.NE.AND UP1, UPT, UR37, URZ, UPT ;  /* 0x000000ff2500728c */ /* 0x000fc8000bf25270 */
[----:B------:R-:W-:-:S09]  /*25a0*/  UISETP.NE.OR UP1, UPT, UR8, 0x1, UP1 ;  /* 0x000000010800788c */ /* 0x000fd20008f25670 */
[----:B------:R-:W-:Y:S05]  /*25b0*/  BRA.U UP1, `(.L_x_41) ;  /* 0x0000000501487547 */ /* 0x000fea000b800000 */
[----:B------:R-:W-:Y:S01]  /*25c0*/  ISETP.NE.AND P2, PT, R2, RZ, PT ;  /* 0x000000ff0200720c */ /* 0x000fe20003f45270 */
[----:B------:R-:W-:Y:S01]  /*25d0*/  IMAD.MOV.U32 R12, RZ, RZ, 0x1 ;  /* 0x00000001ff0c7424 */ /* 0x000fe200078e00ff */
[----:B------:R-:W-:Y:S02]  /*25e0*/  CS2R R10, SRZ ;  /* 0x00000000000a7805 */ /* 0x000fe4000001ff00 */
[----:B------:R-:W-:Y:S01]  /*25f0*/  CS2R R8, SRZ ;  /* 0x0000000000087805 */ /* 0x000fe2000001ff00 */
[----:B------:R-:W-:Y:S01]  /*2600*/  UMOV UR4, 0x400 ;  /* 0x0000040000047882 */ /* 0x000fe20000000000 */
[----:B------:R-:W-:Y:S01]  /*2610*/  UMOV UR6, URZ ;  /* 0x000000ff00067c82 */ /* 0x000fe20008000000 */
[----:B------:R-:W-:-:S12]  /*2620*/  ULEA UR37, UR37, UR4, 0x18 ;  /* 0x0000000425257291 */ /* 0x000fd8000f8ec0ff */
.L_x_45:
[----:B------:R-:W-:Y:S02]  /*2630*/  LEA R0, R8, UR37, 0x3 ;  /* 0x0000002508007c11 */ /* 0x000fe4000f8e18ff */
[----:B------:R-:W-:-:S03]  /*2640*/  SHF.L.U32 R4, R9, 0x1f, RZ ;  /* 0x0000001f09047819 */ /* 0x000fc600000006ff */
[----:B------:R-:W-:Y:S01]  /*2650*/  VIADD R5, R0, 0x100 ;  /* 0x0000010000057836 */ /* 0x000fe20000000000 */
[----:B------:R-:W1:Y:S02]  /*2660*/  SYNCS.PHASECHK.TRANS64.TRYWAIT P0, [R0+URZ+0xf0], R4 ;  /* 0x0000f004000075a7 */ /* 0x000e6400080011ff */
[----:B-1----:R-:W-:Y:S05]  /*2670*/  @!P0 BRA `(.L_x_42) ;  /* 0x00000048009c8947 */ /* 0x002fea0003800000 */
.L_x_128:
[----:B------:R-:W-:Y:S01]  /*2680*/  ULEA UR5, UR6, UR37, 0x3 ;  /* 0x0000002506057291 */ /* 0x000fe2000f8e18ff */
[----:B-1----:R-:W-:Y:S01]  /*2690*/  PRMT R0, RZ, 0x654, R5 ;  /* 0x00000654ff007816 */ /* 0x002fe20000000005 */
[----:B------:R-:W-:Y:S01]  /*26a0*/  @!P2 IMAD.MOV.U32 R4, RZ, RZ, 0x10 ;  /* 0x00000010ff04a424 */ /* 0x000fe200078e00ff */
[----:B------:R-:W-:Y:S01]  /*26b0*/  SHF.L.U32 R5, R12, 0x1f, RZ ;  /* 0x0000001f0c057819 */ /* 0x000fe200000006ff */
[----:B------:R-:W-:Y:S01]  /*26c0*/  UIADD3 UR4, UPT, UPT, UR5, 0x90, URZ ;  /* 0x0000009005047890 */ /* 0x000fe2000fffe0ff */
[----:B------:R1:W-:Y:S05]  /*26d0*/  SYNCS.ARRIVE.TRANS64.RED.A1T0 RZ, [R0+URZ], RZ ;  /* 0x000000ff00ff79a7 */ /* 0x0003ea00081004ff */
[----:B------:R-:W-:Y:S01]  /*26e0*/  IMAD.U32 R6, RZ, RZ, UR4 ;  /* 0x00000004ff067e24 */ /* 0x000fe2000f8e00ff */
[----:B------:R-:W2:Y:S04]  /*26f0*/  SYNCS.PHASECHK.TRANS64.TRYWAIT P0, [UR5+0xa0], R5 ;  /* 0x0000a005ff0075a7 */ /* 0x000ea80008001105 */
[----:B------:R-:W-:Y:S01]  /*2700*/  PRMT R6, R2, 0x654, R6 ;  /* 0x0000065402067816 */ /* 0x000fe20000000006 */
[----:B-12---:R-:W-:Y:S06]  /*2710*/  @!P0 BRA `(.L_x_43) ;  /* 0x0000004800888947 */ /* 0x006fec0003800000 */
.L_x_130:
[----:B------:R-:W-:Y:S01]  /*2720*/  ULEA UR4, UR6, UR37, 0x4 ;  /* 0x0000002506047291 */ /* 0x000fe2000f8e20ff */
[----:B------:R-:W-:Y:S01]  /*2730*/  SEL R3, R6, R3, !P2 ;  /* 0x0000000306037207 */ /* 0x000fe20005000000 */
[----:B------:R-:W-:Y:S01]  /*2740*/  UIADD3 UR5, UPT, UPT, UR5, 0x90, URZ ;  /* 0x0000009005057890 */ /* 0x000fe2000fffe0ff */
[----:B-1----:R-:W-:Y:S01]  /*2750*/  LEA R0, R11, UR37, 0x3 ;  /* 0x000000250b007c11 */ /* 0x002fe2000f8e18ff */
[----:B------:R-:W-:Y:S01]  /*2760*/  UIADD3 UR4, UPT, UPT, UR4, 0x120, URZ ;  /* 0x0000012004047890 */ /* 0x000fe2000fffe0ff */
[----:B------:R1:W-:Y:S01]  /*2770*/  @!P2 SYNCS.ARRIVE.TRANS64.RED RZ, [R3+URZ], R4 ;  /* 0x0000000403ffa9a7 */ /* 0x0003e200080004ff */
[----:B------:R-:W-:Y:S01]  /*2780*/  UIADD3 UR6, UPT, UPT, UR6, 0x1, URZ ;  /* 0x0000000106067890 */ /* 0x000fe2000fffe0ff */
[----:B------:R-:W-:-:S03]  /*2790*/  VIADD R8, R8, 0x1 ;  /* 0x0000000108087836 */ /* 0x000fc60000000000 */
[----:B------:R-:W-:Y:S02]  /*27a0*/  UISETP.NE.AND UP0, UPT, UR6, 0x2, UPT ;  /* 0x000000020600788c */ /* 0x000fe4000bf05270 */
[----:B------:R-:W-:Y:S01]  /*27b0*/  ISETP.NE.AND P0, PT, R8, 0x2, PT ;  /* 0x000000020800780c */ /* 0x000fe20003f05270 */
[----:B------:R-:W-:Y:S06]  /*27c0*/  UGETNEXTWORKID.BROADCAST [UR4], [UR5] ;  /* 0x00000000040073ca */ /* 0x000fec0008000100 */
[----:B------:R-:W-:Y:S02]  /*27d0*/  USEL UR4, URZ, 0x1, UP0 ;  /* 0x00000001ff047887 */ /* 0x000fe40008000000 */
[----:B------:R-:W-:-:S04]  /*27e0*/  USEL UR6, UR6, URZ, UP0 ;  /* 0x000000ff06067287 */ /* 0x000fc80008000000 */
[----:B------:R-:W-:Y:S02]  /*27f0*/  LOP3.LUT R12, R12, UR4, RZ, 0x3c, !PT ;  /* 0x000000040c0c7c12 */ /* 0x000fe4000f8e3cff */
[----:B-1----:R-:W-:-:S04]  /*2800*/  SHF.L.U32 R4, R10, 0x1f, RZ ;  /* 0x0000001f0a047819 */ /* 0x002fc800000006ff */
[----:B------:R-:W1:Y:S02]  /*2810*/  SYNCS.PHASECHK.TRANS64.TRYWAIT P1, [R0+URZ+0x90], R4 ;  /* 0x00009004000075a7 */ /* 0x000e6400080211ff */
[----:B-1----:R-:W-:Y:S05]  /*2820*/  @!P1 BRA `(.L_x_44) ;  /* 0x00000048005c9947 */ /* 0x002fea0003800000 */
.L_x_131:
[C---:B-1----:R-:W-:Y:S01]  /*2830*/  LEA R4, R11.reuse, UR37, 0x4 ;  /* 0x000000250b047c11 */ /* 0x042fe2000f8e20ff */
[----:B------:R-:W-:Y:S01]  /*2840*/  VIADD R0, R0, 0xa0 ;  /* 0x000000a000007836 */ /* 0x000fe20000000000 */
[----:B------:R-:W-:Y:S01]  /*2850*/  SEL R8, R8, RZ, P0 ;  /* 0x000000ff08087207 */ /* 0x000fe20000000000 */
[----:B------:R-:W-:-:S03]  /*2860*/  VIADD R11, R11, 0x1 ;  /* 0x000000010b0b7836 */ /* 0x000fc60000000000 */
[----:B------:R-:W1:Y:S01]  /*2870*/  LDS.128 R4, [R4+0x120] ;  /* 0x0001200004047984 */ /* 0x000e620000000c00 */
[----:B------:R-:W-:Y:S02]  /*2880*/  PRMT R0, RZ, 0x654, R0 ;  /* 0x00000654ff007816 */ /* 0x000fe40000000000 */
[C---:B------:R-:W-:Y:S01]  /*2890*/  ISETP.NE.AND P1, PT, R11.reuse, 0x2, PT ;  /* 0x000000020b00780c */ /* 0x040fe20003f25270 */
[----:B------:R-:W-:Y:S01]  /*28a0*/  @!PT LDS RZ, [RZ] ;  /* 0x00000000fffff984 */ /* 0x000fe20000000800 */
[----:B------:R-:W-:Y:S01]  /*28b0*/  @!PT LDS RZ, [RZ] ;  /* 0x00000000fffff984 */ /* 0x000fe20000000800 */
[----:B------:R-:W-:Y:S01]  /*28c0*/  @!PT LDS RZ, [RZ] ;  /* 0x00000000fffff984 */ /* 0x000fe20000000800 */
[----:B------:R-:W-:Y:S01]  /*28d0*/  @!PT LDS RZ, [RZ] ;  /* 0x00000000fffff984 */ /* 0x000fe20000000800 */
[----:B------:R2:W-:Y:S06]  /*28e0*/  MEMBAR.ALL.CTA ;  /* 0x0000000000007992 */ /* 0x0005ec0000008000 */
[----:B--2---:R-:W2:Y:S01]  /*28f0*/  FENCE.VIEW.ASYNC.S ;  /* 0x00000000000073c6 */ /* 0x004ea20000000000 */
[----:B------:R-:W-:Y:S01]  /*2900*/  SEL R11, R11, RZ, P1 ;  /* 0x000000ff0b0b7207 */ /* 0x000fe20000800000 */
[----:B--2---:R2:W-:Y:S01]  /*2910*/  SYNCS.ARRIVE.TRANS64.RED.A1T0 RZ, [R0+URZ], RZ ;  /* 0x000000ff00ff79a7 */ /* 0x0045e200081004ff */
[----:B-1----:R-:W-:-:S02]  /*2920*/  LOP3.LUT P3, RZ, R6, 0x1, RZ, 0xc0, !PT ;  /* 0x0000000106ff7812 */ /* 0x002fc4000786c0ff */
[----:B------:R-:W-:-:S04]  /*2930*/  SEL R4, RZ, 0x1, P1 ;  /* 0x00000001ff047807 */ /* 0x000fc80000800000 */
[----:B------:R-:W-:Y:S02]  /*2940*/  LOP3.LUT R10, R10, R4, RZ, 0x3c, !PT ;  /* 0x000000040a0a7212 */ /* 0x000fe400078e3cff */
[----:B--2---:R-:W-:-:S04]  /*2950*/  SEL R0, RZ, 0x1, P0 ;  /* 0x00000001ff007807 */ /* 0x004fc80000000000 */
[----:B------:R-:W-:Y:S01]  /*2960*/  LOP3.LUT R9, R9, R0, RZ, 0x3c, !PT ;  /* 0x0000000009097212 */ /* 0x000fe200078e3cff */
[----:B------:R-:W-:Y:S06]  /*2970*/  @P3 BRA `(.L_x_45) ;  /* 0xfffffffc002c3947 */ /* 0x000fec000383ffff */
[----:B------:R-:W-:Y:S01]  /*2980*/  ULEA UR5, UR6, UR37, 0x3 ;  /* 0x0000002506057291 */ /* 0x000fe2000f8e18ff */
[----:B------:R-:W-:-:S08]  /*2990*/  SHF.L.U32 R2, R12, 0x1f, RZ ;  /* 0x0000001f0c027819 */ /* 0x000fd000000006ff */
[----:B------:R-:W1:Y:S02]  /*29a0*/  SYNCS.PHASECHK.TRANS64 P0, [UR5+0xa0], R2 ;  /* 0x0000a002ff0075a7 */ /* 0x000e640008001005 */
[----:B-1----:R-:W-:Y:S05]  /*29b0*/  @P0 BRA `(.L_x_46) ;  /* 0x0000000000080947 */ /* 0x002fea0003800000 */
[----:B------:R-:W1:Y:S02]  /*29c0*/  SYNCS.PHASECHK.TRANS64.TRYWAIT P0, [UR5+0xa0], R2 ;  /* 0x0000a002ff0075a7 */ /* 0x000e640008001105 */
[----:B-1----:R-:W-:Y:S05]  /*29d0*/  @!P0 BRA `(.L_x_47) ;  /* 0x0000004800048947 */ /* 0x002fea0003800000 */
.L_x_46:
[----:B------:R-:W-:-:S04]  /*29e0*/  UIADD3 UR4, UPT, UPT, UR6, 0x1, URZ ;  /* 0x0000000106047890 */ /* 0x000fc8000fffe0ff */
[----:B------:R-:W-:-:S04]  /*29f0*/  UISETP.NE.AND UP0, UPT, UR4, 0x2, UPT ;  /* 0x000000020400788c */ /* 0x000fc8000bf05270 */
[----:B------:R-:W-:Y:S02]  /*2a00*/  USEL UR7, URZ, 0x1, UP0 ;  /* 0x00000001ff077887 */ /* 0x000fe40008000000 */
[----:B------:R-:W-:-:S04]  /*2a10*/  USEL UR4, UR4, URZ, UP0 ;  /* 0x000000ff04047287 */ /* 0x000fc80008000000 */
[----:B------:R-:W-:Y:S01]  /*2a20*/  ULEA UR4, UR4, UR37, 0x3 ;  /* 0x0000002504047291 */ /* 0x000fe2000f8e18ff */
[----:B-1----:R-:W-:-:S04]  /*2a30*/  LOP3.LUT R2, R12, UR7, RZ, 0x3c, !PT ;  /* 0x000000070c027c12 */ /* 0x002fc8000f8e3cff */
[----:B------:R-:W-:-:S04]  /*2a40*/  SHF.L.U32 R0, R2, 0x1f, RZ ;  /* 0x0000001f02007819 */ /* 0x000fc800000006ff */
[----:B------:R-:W1:Y:S02]  /*2a50*/  SYNCS.PHASECHK.TRANS64 P0, [UR4+0xa0], R0 ;  /* 0x0000a000ff0075a7 */ /* 0x000e640008001004 */
[----:B-1----:R-:W-:Y:S05]  /*2a60*/  @P0 EXIT ;  /* 0x000000000000094d */ /* 0x002fea0003800000 */
[----:B------:R-:W-:Y:S02]  /*2a70*/  SHF.L.U32 R2, R2, 0x1f, RZ ;  /* 0x0000001f02027819 */ /* 0x000fe400000006ff */
[----:B------:R-:W-:-:S07]  /*2a80*/  MOV R0, UR4 ;  /* 0x0000000400007c02 */ /* 0x000fce0008000f00 */
.L_x_48:
[----:B-1----:R1:W2:Y:S02]  /*2a90*/  SYNCS.PHASECHK.TRANS64.TRYWAIT P0, [R0+URZ+0xa0], R2 ;  /* 0x0000a002000075a7 */ /* 0x0022a400080011ff */
[----:B--2---:R-:W-:Y:S05]  /*2aa0*/  @!P0 NANOSLEEP.SYNCS 0x989680 ;  /* 0x009896800000895d */ /* 0x004fea0003900000 */
[----:B------:R-:W2:Y:S02]  /*2ab0*/  @!P0 SYNCS.PHASECHK.TRANS64 P0, [R0+URZ+0xa0], R2 ;  /* 0x0000a002000085a7 */ /* 0x000ea400080010ff */
[----:B--2---:R-:W-:Y:S05]  /*2ac0*/  @P0 EXIT ;  /* 0x000000000000094d */ /* 0x004fea0003800000 */
[----:B------:R-:W-:Y:S05]  /*2ad0*/  BRA `(.L_x_48) ;  /* 0xfffffffc00ec7947 */ /* 0x000fea000383ffff */
.L_x_41:
[----:B------:R-:W-:-:S09]  /*2ae0*/  UISETP.NE.AND UP1, UPT, UR8, URZ, UPT ;  /* 0x000000ff0800728c */ /* 0x000fd2000bf25270 */
[----:B------:R-:W-:Y:S05]  /*2af0*/  BRA.U UP1, `(.L_x_49) ;  /* 0x0000000d01cc7547 */ /* 0x000fea000b800000 */
[----:B------:R-:W-:Y:S01]  /*2b00*/  UMOV UR4, 0x40 ;  /* 0x0000004000047882 */ /* 0x000fe20000000000 */
[----:B------:R-:W-:Y:S01]  /*2b10*/  NOP ;  /* 0x0000000000007918 */ /* 0x000fe20000000000 */
[----:B------:R-:W-:Y:S01]  /*2b20*/  ULEA UR4, UR37, UR4, 0x18 ;  /* 0x0000000425047291 */ /* 0x000fe2000f8ec0ff */
[----:B------:R-:W-:Y:S02]  /*2b30*/  UMOV UR5, 0x400 ;  /* 0x0000040000057882 */ /* 0x000fe40000000000 */
[----:B------:R-:W-:-:S06]  /*2b40*/  ULEA UR37, UR37, UR5, 0x18 ;  /* 0x0000000525257291 */ /* 0x000fcc000f8ec0ff */
[----:B------:R-:W1:Y:S02]  /*2b50*/  LDS.U8 R0, [UR4+0x1c] ;  /* 0x00001c04ff007984 */ /* 0x000e640008000000 */
[----:B-1----:R-:W-:-:S13]  /*2b60*/  ISETP.NE.AND P0, PT, R0, RZ, PT ;  /* 0x000000ff0000720c */ /* 0x002fda0003f05270 */
[----:B------:R-:W-:Y:S05]  /*2b70*/  @P0 BRA `(.L_x_50) ;  /* 0x0000000000580947 */ /* 0x000fea0003800000 */
[----:B------:R-:W-:-:S13]  /*2b80*/  ELECT P0, URZ, PT ;  /* 0x0000000000ff782f */ /* 0x000fda0003800000 */
[----:B------:R-:W-:Y:S05]  /*2b90*/  @!P0 BRA `(.L_x_51) ;  /* 0x0000000000608947 */ /* 0x000fea0003800000 */
[----:B------:R-:W-:Y:S01]  /*2ba0*/  UMOV UR5, 0x10 ;  /* 0x0000001000057882 */ /* 0x000fe20000000000 */
[----:B------:R-:W-:Y:S01]  /*2bb0*/  HFMA2 R0, -RZ, RZ, 0, 5.9604644775390625e-08 ;  /* 0x00000001ff007431 */ /* 0x000fe200000001ff */
[----:B------:R-:W-:-:S03]  /*2bc0*/  MOV R2, 0xffff ;  /* 0x0000ffff00027802 */ /* 0x000fc60000000f00 */
[----:B------:R-:W-:Y:S04]  /*2bd0*/  DEPBAR.LE SB1, 0x36 ;  /* 0x00009d800000791a */ /* 0x000fe80000000000 */
[----:B------:R-:W1:Y:S02]  /*2be0*/  UTCATOMSWS.FIND_AND_SET.ALIGN UP0, UR5, UR5 ;  /* 0x00000005000575e3 */ /* 0x000e640008000800 */
[----:B-1----:R-:W-:Y:S01]  /*2bf0*/  MOV R3, UR5 ;  /* 0x0000000500037c02 */ /* 0x002fe20008000f00 */
[----:B------:R-:W-:Y:S06]  /*2c00*/  BRA.U UP0, `(.L_x_52) ;  /* 0x0000000100187547 */ /* 0x000fec000b800000 */
.L_x_53:
[----:B------:R-:W-:Y:S05]  /*2c10*/  NANOSLEEP 0x64 ;  /* 0x000000640000795d */ /* 0x000fea0003800000 */
[----:B------:R-:W-:-:S05]  /*2c20*/  UMOV UR5, 0x10 ;  /* 0x0000001000057882 */ /* 0x000fca0000000000 */
[----:B------:R-:W-:Y:S04]  /*2c30*/  DEPBAR.LE SB1, 0x36 ;  /* 0x00009d800000791a */ /* 0x000fe80000000000 */
[----:B------:R-:W1:Y:S02]  /*2c40*/  UTCATOMSWS.FIND_AND_SET.ALIGN UP0, UR5, UR5 ;  /* 0x00000005000575e3 */ /* 0x000e640008000800 */
[----:B-1----:R-:W-:Y:S01]  /*2c50*/  MOV R3, UR5 ;  /* 0x0000000500037c02 */ /* 0x002fe20008000f00 */
[----:B------:R-:W-:Y:S05]  /*2c60*/  BRA.U !UP0, `(.L_x_53) ;  /* 0xfffffffd08e87547 */ /* 0x000fea000b83ffff */
.L_x_52:
[-C--:B------:R-:W-:Y:S02]  /*2c70*/  SHF.L.U32 R2, R2, R3.reuse, RZ ;  /* 0x0000000302027219 */ /* 0x080fe400000006ff */
[----:B------:R-:W-:Y:S01]  /*2c80*/  SHF.L.U32 R0, R0, R3, RZ ;  /* 0x0000000300007219 */ /* 0x000fe200000006ff */
[----:B------:R-:W-:Y:S02]  /*2c90*/  IMAD.SHL.U32 R3, R3, 0x20, RZ ;  /* 0x0000002003037824 */ /* 0x000fe400078e00ff */
[----:B------:R1:W-:Y:S04]  /*2ca0*/  ATOMS.OR RZ, [UR4+0x14], R2 ;  /* 0x00001402ffff798c */ /* 0x0003e8000b000004 */
[----:B------:R1:W-:Y:S04]  /*2cb0*/  ATOMS.OR RZ, [UR4+0x18], R0 ;  /* 0x00001800ffff798c */ /* 0x0003e8000b000004 */
[----:B------:R1:W-:Y:S01]  /*2cc0*/  STS [UR37+0x140], R3 ;  /* 0x00014003ff007988 */ /* 0x0003e20008000825 */
[----:B------:R-:W-:Y:S05]  /*2cd0*/  BRA `(.L_x_51) ;  /* 0x0000000000107947 */ /* 0x000fea0003800000 */
.L_x_50:
[----:B------:R-:W-:Y:S02]  /*2ce0*/  MOV R0, 0xffffffff ;  /* 0xffffffff00007802 */ /* 0x000fe40000000f00 */
[----:B------:R-:W-:-:S03]  /*2cf0*/  MOV R2, 0x2d20 ;  /* 0x00002d2000027802 */ /* 0x000fc60000000f00 */
[----:B------:R1:W-:Y:S04]  /*2d00*/  STS [UR37+0x140], R0 ;  /* 0x00014000ff007988 */ /* 0x0003e80008000825 */
[----:B-1-3-5:R-:W-:Y:S05]  /*2d10*/  CALL.REL.NOINC `($__internal_1_$__cuda_sm10x_tcgen05_guardrail_trap_phase_invalid_during_alloc) ;  /* 0x0000004800d87944 */ /* 0x02afea0003c00000 */
.L_x_51:
[----:B------:R-:W-:Y:S05]  /*2d20*/  WARPSYNC.ALL ;  /* 0x0000000000007948 */ /* 0x000fea0003800000 */
[----:B------:R-:W2:Y:S01]  /*2d30*/  S2UR UR5, SR_CgaCtaId ;  /* 0x00000000000579c3 */ /* 0x000ea20000008800 */
[----:B------:R-:W-:Y:S01]  /*2d40*/  UMOV UR4, 0x400 ;  /* 0x0000040000047882 */ /* 0x000fe20000000000 */
[----:B------:R-:W-:-:S06]  /*2d50*/  NOP ;  /* 0x0000000000007918 */ /* 0x000fcc0000000000 */
[----:B------:R-:W-:Y:S06]  /*2d60*/  BAR.ARV 0x6, 0xa0 ;  /* 0x0182800000007b1d */ /* 0x000fec0000002000 */
[----:B------:R-:W4:Y:S01]  /*2d70*/  LDCU UR7, c[0x0][0x38c] ;  /* 0x00007180ff0777ac */ /* 0x000f220008000800 */
[----:B------:R-:W-:Y:S01]  /*2d80*/  IMAD.MOV.U32 R11, RZ, RZ, 0x1 ;  /* 0x00000001ff0b7424 */ /* 0x000fe200078e00ff */
[----:B------:R-:W-:Y:S01]  /*2d90*/  CS2R R8, SRZ ;  /* 0x0000000000087805 */ /* 0x000fe2000001ff00 */
[----:B------:R-:W-:Y:S01]  /*2da0*/  IMAD.MOV.U32 R10, RZ, RZ, RZ ;  /* 0x000000ffff0a7224 */ /* 0x000fe200078e00ff */
[----:B------:R-:W3:Y:S01]  /*2db0*/  LDCU UR6, c[0x0][0x38c] ;  /* 0x00007180ff0677ac */ /* 0x000ee20008000800 */
[----:B------:R-:W-:Y:S01]  /*2dc0*/  UMOV UR15, URZ ;  /* 0x000000ff000f7c82 */ /* 0x000fe20008000000 */
[----:B------:R-:W-:Y:S01]  /*2dd0*/  UMOV UR14, URZ ;  /* 0x000000ff000e7c82 */ /* 0x000fe20008000000 */
[----:B--2---:R-:W-:Y:S01]  /*2de0*/  ULEA UR5, UR5, UR4, 0x18 ;  /* 0x0000000405057291 */ /* 0x004fe2000f8ec0ff */
[----:B------:R-:W-:Y:S01]  /*2df0*/  UMOV UR24, 0x0 ;  /* 0x0000000000187882 */ /* 0x000fe20000000000 */
[----:B------:R-:W-:-:S02]  /*2e00*/  UMOV UR25, 0x4100010 ;  /* 0x0410001000197882 */ /* 0x000fc40000000000 */
[----:B------:R-:W-:Y:S02]  /*2e10*/  UIADD3 UR10, UPT, UPT, UR5, 0x3400, URZ ;  /* 0x00003400050a7890 */ /* 0x000fe4000fffe0ff */
[----:B------:R-:W-:Y:S02]  /*2e20*/  UIADD3 UR11, UPT, UPT, UR5, 0xd400, URZ ;  /* 0x0000d400050b7890 */ /* 0x000fe4000fffe0ff */
[----:B----4-:R-:W-:Y:S01]  /*2e30*/  UIADD3 UR7, UPT, UPT, UR7, 0x3f, URZ ;  /* 0x0000003f07077890 */ /* 0x010fe2000fffe0ff */
[----:B-1----:R-:W1:Y:S01]  /*2e40*/  LDS R0, [UR5+0x140] ;  /* 0x00014005ff007984 */ /* 0x002e620008000800 */
[----:B------:R-:W-:Y:S02]  /*2e50*/  USHF.R.U32.HI UR10, URZ, 0x4, UR10 ;  /* 0x00000004ff0a7899 */ /* 0x000fe4000801160a */
[----:B------:R-:W-:Y:S02]  /*2e60*/  USHF.R.S32.HI UR4, URZ, 0x1f, UR7 ;  /* 0x0000001fff047899 */ /* 0x000fe40008011407 */
[----:B------:R-:W-:-:S02]  /*2e70*/  USHF.R.U32.HI UR11, URZ, 0x4, UR11 ;  /* 0x00000004ff0b7899 */ /* 0x000fc4000801160b */
[----:B------:R-:W-:Y:S02]  /*2e80*/  ULEA.HI UR4, UR4, UR7, URZ, 0x6 ;  /* 0x0000000704047291 */ /* 0x000fe4000f8f30ff */
[----:B------:R-:W-:Y:S02]  /*2e90*/  ULOP3.LUT UR10, UR10, 0x3fff, URZ, 0xc0, !UPT ;  /* 0x00003fff0a0a7892 */ /* 0x000fe4000f8ec0ff */
[----:B------:R-:W-:Y:S02]  /*2ea0*/  USHF.R.S32.HI UR4, URZ, 0x6, UR4 ;  /* 0x00000006ff047899 */ /* 0x000fe40008011404 */
[----:B------:R-:W-:Y:S02]  /*2eb0*/  ULOP3.LUT UR11, UR11, 0x3fff, URZ, 0xc0, !UPT ;  /* 0x00003fff0b0b7892 */ /* 0x000fe4000f8ec0ff */
[----:B------:R-:W-:Y:S01]  /*2ec0*/  UISETP.LT.AND UP0, UPT, UR4, 0x1, UPT ;  /* 0x000000010400788c */ /* 0x000fe2000bf01270 */
[----:B------:R-:W-:Y:S01]  /*2ed0*/  UMOV UR22, 0x0 ;  /* 0x0000000000167882 */ /* 0x000fe20000000000 */
[----:B------:R-:W-:-:S02]  /*2ee0*/  UMOV UR23, 0x4100010 ;  /* 0x0410001000177882 */ /* 0x000fc40000000000 */
[----:B------:R-:W-:Y:S02]  /*2ef0*/  USEL UR9, UR4, 0x1, !UP0 ;  /* 0x0000000104097887 */ /* 0x000fe4000c000000 */
[----:B------:R-:W-:Y:S02]  /*2f00*/  ULOP3.LUT UR10, UR10, 0x10000, URZ, 0xfc, !UPT ;  /* 0x000100000a0a7892 */ /* 0x000fe4000f8efcff */
[----:B------:R-:W-:Y:S02]  /*2f10*/  ULOP3.LUT UR11, UR11, 0x10000, URZ, 0xfc, !UPT ;  /* 0x000100000b0b7892 */ /* 0x000fe4000f8efcff */
[----:B------:R-:W-:Y:S02]  /*2f20*/  UIADD3 UR9, UPT, UPT, -UR9, URZ, URZ ;  /* 0x000000ff09097290 */ /* 0x000fe4000fffe1ff */
[----:B---3--:R-:W-:Y:S01]  /*2f30*/  UISETP.GE.AND UP3, UPT, UR6, 0x1, UPT ;  /* 0x000000010600788c */ /* 0x008fe2000bf66270 */
[----:B------:R-:W-:Y:S01]  /*2f40*/  UMOV UR20, 0x0 ;  /* 0x0000000000147882 */ /* 0x000fe20000000000 */
[----:B------:R-:W-:Y:S01]  /*2f50*/  UMOV UR21, 0x4100010 ;  /* 0x0410001000157882 */ /* 0x000fe20000000000 */
[----:B------:R-:W-:Y:S01]  /*2f60*/  UMOV UR18, 0x0 ;  /* 0x0000000000127882 */ /* 0x000fe20000000000 */
[----:B------:R-:W-:Y:S01]  /*2f70*/  UMOV UR19, 0x4100010 ;  /* 0x0410001000137882 */ /* 0x000fe20000000000 */
[----:B-1----:R-:W-:-:S15]  /*2f80*/  R2UR UR16, R0 ;  /* 0x00000000001072ca */ /* 0x002fde00000e0000 */
.L_x_60:
[----:B------:R-:W-:Y:S02]  /*2f90*/  LEA R0, R10, UR5, 0x3 ;  /* 0x000000050a007c11 */ /* 0x000fe4000f8e18ff */
[----:B------:R-:W-:Y:S02]  /*2fa0*/  SHF.L.U32 R2, R9, 0x1f, RZ ;  /* 0x0000001f09027819 */ /* 0x000fe400000006ff */
[----:B------:R-:W-:Y:S01]  /*2fb0*/  PLOP3.LUT P0, PT, PT, PT, UP3, 0x80, 0x8 ;  /* 0x000000000008781c */ /* 0x000fe20003f0f038 */
[----:B------:R-:W-:Y:S01]  /*2fc0*/  VIADD R3, R0, 0xa0 ;  /* 0x000000a000037836 */ /* 0x000fe20000000000 */
[----:B-1----:R-:W1:Y:S02]  /*2fd0*/  SYNCS.PHASECHK.TRANS64.TRYWAIT P1, [R0+URZ+0x90], R2 ;  /* 0x00009002000075a7 */ /* 0x002e6400080211ff */
[----:B-1-3--:R-:W-:Y:S09]  /*2fe0*/  @!P1 BRA `(.L_x_54) ;  /* 0x0000004000989947 */ /* 0x00aff20003800000 */
.L_x_133:
[----:B------:R-:W-:Y:S01]  /*2ff0*/  LEA R4, R10, UR5, 0x4 ;  /* 0x000000050a047c11 */ /* 0x000fe2000f8e20ff */
[----:B------:R-:W-:Y:S01]  /*3000*/  @UP3 ULEA UR6, UR14, UR5, 0x3 ;  /* 0x000000050e063291 */ /* 0x000fe2000f8e18ff */
[----:B------:R-:W-:Y:S01]  /*3010*/  PLOP3.LUT P2, PT, PT, PT, PT, 0x80, 0x8 ;  /* 0x000000000008781c */ /* 0x000fe20003f4f070 */
[----:B------:R-:W-:Y:S01]  /*3020*/  ULEA UR7, UR15, UR5, 0x3 ;  /* 0x000000050f077291 */ /* 0x000fe2000f8e18ff */
[----:B------:R-:W-:Y:S02]  /*3030*/  PRMT R3, RZ, 0x654, R3 ;  /* 0x00000654ff037816 */ /* 0x000fe40000000003 */
[----:B------:R-:W2:Y:S01]  /*3040*/  LDS.128 R4, [R4+0x120] ;  /* 0x0001200004047984 */ /* 0x000ea20000000c00 */
[----:B-1----:R-:W-:Y:S02]  /*3050*/  @P0 SHF.L.U32 R2, R8, 0x1f, RZ ;  /* 0x0000001f08020819 */ /* 0x002fe400000006ff */
[----:B------:R-:W-:Y:S01]  /*3060*/  SHF.L.U32 R0, R11, 0x1f, RZ ;  /* 0x0000001f0b007819 */ /* 0x000fe200000006ff */
[----:B------:R-:W-:Y:S01]  /*3070*/  @!PT LDS RZ, [RZ] ;  /* 0x00000000fffff984 */ /* 0x000fe20000000800 */
[----:B------:R-:W-:Y:S01]  /*3080*/  @!PT LDS RZ, [RZ] ;  /* 0x00000000fffff984 */ /* 0x000fe20000000800 */
[----:B------:R-:W-:Y:S01]  /*3090*/  @!PT LDS RZ, [RZ] ;  /* 0x00000000fffff984 */ /* 0x000fe20000000800 */
[----:B------:R-:W-:Y:S01]  /*30a0*/  @!PT LDS RZ, [RZ] ;  /* 0x00000000fffff984 */ /* 0x000fe20000000800 */
[----:B------:R1:W-:Y:S06]  /*30b0*/  MEMBAR.ALL.CTA ;  /* 0x0000000000007992 */ /* 0x0003ec0000008000 */
[----:B-1----:R-:W1:Y:S02]  /*30c0*/  FENCE.VIEW.ASYNC.S ;  /* 0x00000000000073c6 */ /* 0x002e640000000000 */
[----:B-1----:R1:W-:Y:S01]  /*30d0*/  SYNCS.ARRIVE.TRANS64.RED.A1T0 RZ, [R3+URZ], RZ ;  /* 0x000000ff03ff79a7 */ /* 0x0023e200081004ff */
[----:B------:R1:W3:Y:S01]  /*30e0*/  @P0 SYNCS.PHASECHK.TRANS64.TRYWAIT P2, [UR6], R2 ;  /* 0x00000002ff0005a7 */ /* 0x0002e20008041106 */
[----:B------:R-:W-:Y:S01]  /*30f0*/  ULEA.HI UR6, UR15, UR15, URZ, 0x1 ;  /* 0x0000000f0f067291 */ /* 0x000fe2000f8f08ff */
[----:B--2---:R-:W-:-:S03]  /*3100*/  LOP3.LUT P1, RZ, R6, 0x1, RZ, 0xc0, !PT ;  /* 0x0000000106ff7812 */ /* 0x004fc6000782c0ff */
[----:B------:R-:W-:Y:S02]  /*3110*/  USHF.L.U32 UR8, UR6, 0x5, URZ ;  /* 0x0000000506087899 */ /* 0x000fe400080006ff */
[----:B------:R-:W-:Y:S02]  /*3120*/  ULOP3.LUT UR6, UR6, 0xffe, URZ, 0xc0, !UPT ;  /* 0x00000ffe06067892 */ /* 0x000fe4000f8ec0ff */
[----:B------:R-:W-:Y:S02]  /*3130*/  ULOP3.LUT UR8, UR8, 0xffffffc0, URZ, 0xc0, !UPT ;  /* 0xffffffc008087892 */ /* 0x000fe4000f8ec0ff */
[----:B------:R-:W-:Y:S02]  /*3140*/  UIADD3 UR6, UPT, UPT, -UR6, UR15, URZ ;  /* 0x0000000f06067290 */ /* 0x000fe4000fffe1ff */
[----:B------:R-:W-:Y:S01]  /*3150*/  UIADD3 UR8, UPT, UPT, UR16, UR8, URZ ;  /* 0x0000000810087290 */ /* 0x000fe2000fffe0ff */
[----:B------:R-:W2:Y:S03]  /*3160*/  SYNCS.PHASECHK.TRANS64.TRYWAIT P0, [UR7+0xd0], R0 ;  /* 0x0000d000ff0075a7 */ /* 0x000ea60008001107 */
[----:B------:R-:W-:Y:S01]  /*3170*/  ULEA UR8, UR6, UR8, 0x14 ;  /* 0x0000000806087291 */ /* 0x000fe2000f8ea0ff */
[----:B-123--:R-:W-:Y:S11]  /*3180*/  @!P0 BRA `(.L_x_55) ;  /* 0x0000004000448947 */ /* 0x00eff60003800000 */
.L_x_135:
[----:B------:R-:W-:Y:S01]  /*3190*/  IADD3 R10, PT, PT, R10, 0x1, RZ ;  /* 0x000000010a0a7810 */ /* 0x000fe20007ffe0ff */
[----:B------:R-:W-:Y:S06]  /*31a0*/  BRA.U !UP3, `(.L_x_56) ;  /* 0x000000010bc07547 */ /* 0x000fec000b800000 */
[----:B------:R-:W-:Y:S01]  /*31b0*/  UPLOP3.LUT UP4, UPT, UPT, UPT, UPT, 0x40, 0x4 ;  /* 0x000000000004789c */ /* 0x000fe20003f8e870 */
[----:B------:R-:W-:Y:S01]  /*31c0*/  UMOV UR13, UR9 ;  /* 0x00000009000d7c82 */ /* 0x000fe20008000000 */
[----:B------:R-:W-:Y:S01]  /*31d0*/  UMOV UR12, UR4 ;  /* 0x00000004000c7c82 */ /* 0x000fe20008000000 */
[----:B------:R-:W-:-:S08]  /*31e0*/  UMOV UR17, UR14 ;  /* 0x0000000e00117c82 */ /* 0x000fd00008000000 */
.L_x_59:
[----:B------:R-:W-:Y:S02]  /*31f0*/  UIADD3 UR13, UPT, UPT, UR13, 0x1, URZ ;  /* 0x000000010d0d7890 */ /* 0x000fe4000fffe0ff */
[----:B--2---:R-:W-:Y:S02]  /*3200*/  ULEA UR6, UR17, UR5, 0x3 ;  /* 0x0000000511067291 */ /* 0x004fe4000f8e18ff */
[----:B------:R-:W-:Y:S01]  /*3210*/  UISETP.NE.AND UP0, UPT, UR13, URZ, UPT ;  /* 0x000000ff0d00728c */ /* 0x000fe2000bf05270 */
[----:B---3--:R-:W-:Y:S10]  /*3220*/  @P2 BRA `(.L_x_57) ;  /* 0x00000000000c2947 */ /* 0x008ff40003800000 */
[----:B-1----:R-:W-:Y:S04]  /*3230*/  SHF.L.U32 R2, R8, 0x1f, RZ ;  /* 0x0000001f08027819 */ /* 0x002fe800000006ff */
[----:B------:R-:W1:Y:S02]  /*3240*/  SYNCS.PHASECHK.TRANS64.TRYWAIT P0, [UR6], R2 ;  /* 0x00000002ff0075a7 */ /* 0x000e640008001106 */
[----:B-1----:R-:W-:Y:S05]  /*3250*/  @!P0 BRA `(.L_x_58) ;  /* 0x0000004000288947 */ /* 0x002fea0003800000 */
.L_x_57:
[----:B------:R-:W-:Y:S01]  /*3260*/  UISETP.NE.AND UP1, UPT, UR12, 0x1, UPT ;  /* 0x000000010c00788c */ /* 0x000fe2000bf25270 */
[----:B------:R-:W-:Y:S01]  /*3270*/  PLOP3.LUT P2, PT, PT, PT, PT, 0x80, 0x8 ;  /* 0x000000000008781c */ /* 0x000fe20003f4f070 */
[----:B------:R-:W-:Y:S02]  /*3280*/  UIADD3 UR14, UPT, UPT, UR17, 0x1, URZ ;  /* 0x00000001110e7890 */ /* 0x000fe4000fffe0ff */
[----:B------:R-:W-:Y:S02]  /*3290*/  ULEA UR28, UR17, UR11, 0x9 ;  /* 0x0000000b111c7291 */ /* 0x000fe4000f8e48ff */
[----:B------:R-:W-:Y:S01]  /*32a0*/  UISETP.NE.AND UP2, UPT, UR14, 0x5, UPT ;  /* 0x000000050e00788c */ /* 0x000fe2000bf45270 */
[----:B------:R-:W-:Y:S01]  /*32b0*/  PLOP3.LUT P0, PT, PT, PT, UP1, 0x80, 0x8 ;  /* 0x000000000008781c */ /* 0x000fe20003f0f018 */
[----:B------:R-:W-:Y:S02]  /*32c0*/  UIADD3 UR40, UPT, UPT, UR28, 0x2, URZ ;  /* 0x000000021c287890 */ /* 0x000fe4000fffe0ff */
[----:B------:R-:W-:Y:S02]  /*32d0*/  USEL UR27, URZ, 0x1, UP2 ;  /* 0x00000001ff1b7887 */ /* 0x000fe40009000000 */
[----:B------:R-:W-:Y:S02]  /*32e0*/  USEL UR14, UR14, URZ, UP2 ;  /* 0x000000ff0e0e7287 */ /* 0x000fe40009000000 */
[----:B------:R-:W-:Y:S02]  /*32f0*/  UIADD3 UR36, UPT, UPT, UR28, 0x4, URZ ;  /* 0x000000041c247890 */ /* 0x000fe4000fffe0ff */
[----:B------:R-:W-:Y:S01]  /*3300*/  @UP1 ULEA UR26, UR14, UR5, 0x3 ;  /* 0x000000050e1a1291 */ /* 0x000fe2000f8e18ff */
[----:B------:R-:W-:Y:S01]  /*3310*/  LOP3.LUT R8, R8, UR27, RZ, 0x3c, !PT ;  /* 0x0000001b08087c12 */ /* 0x000fe2000f8e3cff */
[----:B------:R-:W-:Y:S02]  /*3320*/  UIADD3 UR32, UPT, UPT, UR28, 0x6, URZ ;  /* 0x000000061c207890 */ /* 0x000fe4000fffe0ff */
[----:B------:R-:W-:Y:S01]  /*3330*/  UIADD3 UR6, UPT, UPT, UR6, 0x28, URZ ;  /* 0x0000002806067890 */ /* 0x000fe2000fffe0ff */
[----:B-1----:R-:W-:Y:S01]  /*3340*/  @P0 SHF.L.U32 R0, R8, 0x1f, RZ ;  /* 0x0000001f08000819 */ /* 0x002fe200000006ff */
[----:B------:R-:W-:Y:S01]  /*3350*/  UIADD3 UR12, UPT, UPT, UR12, -0x1, URZ ;  /* 0xffffffff0c0c7890 */ /* 0x000fe2000fffe0ff */
[----:B------:R-:W-:Y:S02]  /*3360*/  UMOV UR29, 0x40004040 ;  /* 0x40004040001d7882 */ /* 0x000fe40000000000 */
[----:B------:R2:W3:Y:S01]  /*3370*/  @P0 SYNCS.PHASECHK.TRANS64.TRYWAIT P2, [UR26], R0 ;  /* 0x00000000ff0005a7 */ /* 0x0004e2000804111a */
[----:B------:R-:W-:Y:S01]  /*3380*/  ULEA UR26, UR17, UR10, 0x9 ;  /* 0x0000000a111a7291 */ /* 0x000fe2000f8e48ff */
[----:B------:R-:W-:Y:S01]  /*3390*/  UMOV UR27, 0x40004040 ;  /* 0x40004040001b7882 */ /* 0x000fe20000000000 */
[----:B------:R-:W-:Y:S02]  /*33a0*/  UMOV UR41, 0x40004040 ;  /* 0x4000404000297882 */ /* 0x000fe40000000000 */
[----:B------:R-:W-:Y:S02]  /*33b0*/  UIADD3 UR38, UPT, UPT, UR26, 0x2, URZ ;  /* 0x000000021a267890 */ /* 0x000fe4000fffe0ff */
[----:B------:R-:W-:Y:S02]  /*33c0*/  UIADD3 UR34, UPT, UPT, UR26, 0x4, URZ ;  /* 0x000000041a227890 */ /* 0x000fe4000fffe0ff */
[----:B------:R-:W-:Y:S01]  /*33d0*/  UIADD3 UR30, UPT, UPT, UR26, 0x6, URZ ;  /* 0x000000061a1e7890 */ /* 0x000fe2000fffe0ff */
[----:B------:R2:W-:Y:S01]  /*33e0*/  UTCHMMA gdesc[UR26], gdesc[UR28], tmem[UR8], tmem[UR24], idesc[UR25], UP4 ;  /* 0x00ff181c1a0075ea */ /* 0x0005e2000a000008 */
[----:B------:R-:W-:Y:S01]  /*33f0*/  UPLOP3.LUT UP4, UPT, UPT, UPT, UPT, 0x80, 0x8 ;  /* 0x000000000008789c */ /* 0x000fe20003f8f070 */
[----:B------:R-:W-:Y:S01]  /*3400*/  UMOV UR39, 0x40004040 ;  /* 0x4000404000277882 */ /* 0x000fe20000000000 */
[----:B------:R-:W-:Y:S01]  /*3410*/  UMOV UR37, 0x40004040 ;  /* 0x4000404000257882 */ /* 0x000fe20000000000 */
[----:B------:R2:W-:Y:S01]  /*3420*/  UTCHMMA gdesc[UR38], gdesc[UR40], tmem[UR8], tmem[UR22], idesc[UR23], UPT ;  /* 0x00ff1628260075ea */ /* 0x0005e2000b800008 */
[----:B------:R-:W-:Y:S01]  /*3430*/  UMOV UR35, 0x40004040 ;  /* 0x4000404000237882 */ /* 0x000fe20000000000 */
[----:B------:R-:W-:Y:S01]  /*3440*/  UMOV UR33, 0x40004040 ;  /* 0x4000404000217882 */ /* 0x000fe20000000000 */
[----:B------:R-:W-:Y:S01]  /*3450*/  UMOV UR31, 0x40004040 ;  /* 0x40004040001f7882 */ /* 0x000fe20000000000 */
[----:B------:R2:W-:Y:S01]  /*3460*/  UTCHMMA gdesc[UR34], gdesc[UR36], tmem[UR8], tmem[UR20], idesc[UR21], UPT ;  /* 0x00ff1424220075ea */ /* 0x0005e2000b800008 */
[----:B------:R2:W-:Y:S01]  /*3470*/  UTCHMMA gdesc[UR30], gdesc[UR32], tmem[UR8], tmem[UR18], idesc[UR19], UPT ;  /* 0x00ff12201e0075ea */ /* 0x0005e2000b800008 */
[----:B------:R2:W-:Y:S01]  /*3480*/  UTCBAR [UR6], URZ ;  /* 0x000000ff060073e9 */ /* 0x0005e200080000ff */
[----:B------:R-:W-:Y:S01]  /*3490*/  UMOV UR17, UR14 ;  /* 0x0000000e00117c82 */ /* 0x000fe20008000000 */
[----:B------:R-:W-:Y:S05]  /*34a0*/  BRA.U UP0, `(.L_x_59) ;  /* 0xfffffffd00507547 */ /* 0x000fea000b83ffff */
.L_x_56:
[----:B------:R-:W-:Y:S01]  /*34b0*/  UIADD3 UR15, UPT, UPT, UR15, 0x1, URZ ;  /* 0x000000010f0f7890 */ /* 0x000fe2000fffe0ff */
[C---:B------:R-:W-:Y:S01]  /*34c0*/  ISETP.NE.AND P0, PT, R10.reuse, 0x2, PT ;  /* 0x000000020a00780c */ /* 0x040fe20003f05270 */
[----:B------:R-:W-:Y:S02]  /*34d0*/  UIADD3 UR7, UPT, UPT, UR7, 0xb0, URZ ;  /* 0x000000b007077890 */ /* 0x000fe4000fffe0ff */
[----:B------:R-:W-:Y:S01]  /*34e0*/  UISETP.NE.AND UP0, UPT, UR15, 0x4, UPT ;  /* 0x000000040f00788c */ /* 0x000fe2000bf05270 */
[----:B-12---:R-:W-:Y:S02]  /*34f0*/  SEL R0, RZ, 0x1, P0 ;  /* 0x00000001ff007807 */ /* 0x006fe40000000000 */
[----:B------:R-:W-:Y:S01]  /*3500*/  SEL R10, R10, RZ, P0 ;  /* 0x000000ff0a0a7207 */ /* 0x000fe20000000000 */
[----:B------:R-:W-:Y:S01]  /*3510*/  USEL UR6, URZ, 0x1, UP0 ;  /* 0x00000001ff067887 */ /* 0x000fe20008000000 */
[----:B------:R-:W-:Y:S01]  /*3520*/  LOP3.LUT R9, R9, R0, RZ, 0x3c, !PT ;  /* 0x0000000009097212 */ /* 0x000fe200078e3cff */
[----:B------:R-:W-:Y:S01]  /*3530*/  USEL UR15, UR15, URZ, UP0 ;  /* 0x000000ff0f0f7287 */ /* 0x000fe20008000000 */
[----:B------:R1:W-:Y:S03]  /*3540*/  UTCBAR [UR7], URZ ;  /* 0x000000ff070073e9 */ /* 0x0003e600080000ff */
[----:B------:R-:W-:Y:S01]  /*3550*/  LOP3.LUT R11, R11, UR6, RZ, 0x3c, !PT ;  /* 0x000000060b0b7c12 */ /* 0x000fe2000f8e3cff */
[----:B------:R-:W-:Y:S07]  /*3560*/  @P1 BRA `(.L_x_60) ;  /* 0xfffffff800881947 */ /* 0x000fee000383ffff */
[----:B------:R-:W2:Y:S01]  /*3570*/  S2UR UR4, SR_CgaCtaId ;  /* 0x00000000000479c3 */ /* 0x000ea20000008800 */
[----:B------:R-:W-:Y:S01]  /*3580*/  ELECT P0, URZ, PT ;  /* 0x0000000000ff782f */ /* 0x000fe20003800000 */
[----:B------:R-:W-:Y:S01]  /*3590*/  IMAD.MOV.U32 R0, RZ, RZ, 0x1 ;  /* 0x00000001ff007424 */ /* 0x000fe200078e00ff */
[----:B------:R-:W-:Y:S01]  /*35a0*/  UIADD3 UR5, UPT, UPT, UR5, 0xd0, URZ ;  /* 0x000000d005057890 */ /* 0x000fe2000fffe0ff */
[----:B------:R-:W-:Y:S01]  /*35b0*/  SHF.L.U32 R2, R11, 0x1f, RZ ;  /* 0x0000001f0b027819 */ /* 0x000fe200000006ff */
[----:B------:R-:W-:-:S03]  /*35c0*/  UMOV UR6, 0x40 ;  /* 0x0000004000067882 */ /* 0x000fc60000000000 */
[----:B------:R-:W-:Y:S01]  /*35d0*/  UVIRTCOUNT.DEALLOC.SMPOOL 0x80 ;  /* 0x000000800000784c */ /* 0x000fe20000000000 */
[----:B--2---:R-:W-:Y:S02]  /*35e0*/  ULEA UR4, UR4, UR6, 0x18 ;  /* 0x0000000604047291 */ /* 0x004fe4000f8ec0ff */
[----:B------:R-:W-:-:S07]  /*35f0*/  ULEA UR6, UR15, UR5, 0x3 ;  /* 0x000000050f067291 */ /* 0x000fce000f8e18ff */
[----:B------:R2:W-:Y:S02]  /*3600*/  @P0 STS.U8 [UR4+0x1c], R0 ;  /* 0x00001c00ff000988 */ /* 0x0005e40008000004 */
[----:B------:R-:W4:Y:S02]  /*3610*/  SYNCS.PHASECHK.TRANS64.TRYWAIT P0, [UR6], R2 ;  /* 0x00000002ff0075a7 */ /* 0x000f240008001106 */
[----:B--2-4-:R-:W-:Y:S05]  /*3620*/  @!P0 BRA `(.L_x_61) ;  /* 0x0000003c004c8947 */ /* 0x014fea0003800000 */
.L_x_138:
[----:B-1----:R-:W-:-:S04]  /*3630*/  UIADD3 UR7, UPT, UPT, UR15, 0x1, URZ ;  /* 0x000000010f077890 */ /* 0x002fc8000fffe0ff */
[----:B------:R-:W-:-:S04]  /*3640*/  UISETP.NE.AND UP0, UPT, UR7, 0x4, UPT ;  /* 0x000000040700788c */ /* 0x000fc8000bf05270 */
[----:B------:R-:W-:Y:S02]  /*3650*/  USEL UR8, URZ, 0x1, UP0 ;  /* 0x00000001ff087887 */ /* 0x000fe40008000000 */
[----:B------:R-:W-:-:S04]  /*3660*/  USEL UR7, UR7, URZ, UP0 ;  /* 0x000000ff07077287 */ /* 0x000fc80008000000 */
[----:B------:R-:W-:Y:S01]  /*3670*/  ULEA UR6, UR7, UR5, 0x3 ;  /* 0x0000000507067291 */ /* 0x000fe2000f8e18ff */
[----:B--2---:R-:W-:-:S04]  /*3680*/  LOP3.LUT R2, R11, UR8, RZ, 0x3c, !PT ;  /* 0x000000080b027c12 */ /* 0x004fc8000f8e3cff */
[----:B------:R-:W-:-:S04]  /*3690*/  SHF.L.U32 R3, R2, 0x1f, RZ ;  /* 0x0000001f02037819 */ /* 0x000fc800000006ff */
[----:B------:R-:W1:Y:S02]  /*36a0*/  SYNCS.PHASECHK.TRANS64.TRYWAIT P0, [UR6], R3 ;  /* 0x00000003ff0075a7 */ /* 0x000e640008001106 */
[----:B-1----:R-:W-:Y:S05]  /*36b0*/  @!P0 BRA `(.L_x_62) ;  /* 0x0000003c00408947 */ /* 0x002fea0003800000 */
.L_x_140:
        /* <DEDUP_REMOVED lines=9> */
.L_x_142:
[----:B------:R-:W-:-:S04]  /*3750*/  UIADD3 UR7, UPT, UPT, UR7, 0x1, URZ ;  /* 0x0000000107077890 */ /* 0x000fc8000fffe0ff */
[----:B------:R-:W-:-:S04]  /*3760*/  UISETP.NE.AND UP0, UPT, UR7, 0x4, UPT ;  /* 0x000000040700788c */ /* 0x000fc8000bf05270 */
[----:B------:R-:W-:Y:S02]  /*3770*/  USEL UR6, URZ, 0x1, UP0 ;  /* 0x00000001ff067887 */ /* 0x000fe40008000000 */
[----:B------:R-:W-:-:S04]  /*3780*/  USEL UR7, UR7, URZ, UP0 ;  /* 0x000000ff07077287 */ /* 0x000fc80008000000 */
[----:B------:R-:W-:Y:S01]  /*3790*/  ULEA UR7, UR7, UR5, 0x3 ;  /* 0x0000000507077291 */ /* 0x000fe2000f8e18ff */
[----:B------:R-:W-:-:S04]  /*37a0*/  LOP3.LUT R2, R2, UR6, RZ, 0x3c, !PT ;  /* 0x0000000602027c12 */ /* 0x000fc8000f8e3cff */
[----:B------:R-:W-:-:S04]  /*37b0*/  SHF.L.U32 R2, R2, 0x1f, RZ ;  /* 0x0000001f02027819 */ /* 0x000fc800000006ff */
[----:B------:R-:W2:Y:S02]  /*37c0*/  SYNCS.PHASECHK.TRANS64.TRYWAIT P0, [UR7], R2 ;  /* 0x00000002ff0075a7 */ /* 0x000ea40008001107 */
[----:B--2---:R-:W-:Y:S05]  /*37d0*/  @!P0 BRA `(.L_x_64) ;  /* 0x0000003c00288947 */ /* 0x004fea0003800000 */
.L_x_144:
[----:B------:R-:W-:Y:S01]  /*37e0*/  NOP ;  /* 0x0000000000007918 */ /* 0x000fe20000000000 */
[----:B-1----:R-:W1:Y:S01]  /*37f0*/  LDS R0, [UR4+0x14] ;  /* 0x00001404ff007984 */ /* 0x002e620008000800 */
[----:B------:R-:W-:Y:S01]  /*3800*/  ULOP3.LUT UR6, UR16, 0xffff, URZ, 0xc0, !UPT ;  /* 0x0000ffff10067892 */ /* 0x000fe2000f8ec0ff */
[----:B------:R-:W-:Y:S01]  /*3810*/  UMOV UR8, 0xffff ;  /* 0x0000ffff00087882 */ /* 0x000fe20000000000 */
[----:B------:R-:W-:Y:S02]  /*3820*/  UMOV UR5, 0x1 ;  /* 0x0000000100057882 */ /* 0x000fe40000000000 */
[----:B------:R-:W-:-:S04]  /*3830*/  USHF.R.U32.HI UR6, URZ, 0x5, UR6 ;  /* 0x00000005ff067899 */ /* 0x000fc80008011606 */
[----:B------:R-:W-:Y:S02]  /*3840*/  USHF.L.U32 UR8, UR8, UR6, URZ ;  /* 0x0000000608087299 */ /* 0x000fe400080006ff */
[----:B------:R-:W-:-:S04]  /*3850*/  USHF.L.U32 UR5, UR5, UR6, URZ ;  /* 0x0000000605057299 */ /* 0x000fc800080006ff */
[----:B-1----:R-:W-:-:S04]  /*3860*/  LOP3.LUT R0, R0, UR8, RZ, 0xc0, !PT ;  /* 0x0000000800007c12 */ /* 0x002fc8000f8ec0ff */
[----:B------:R-:W-:-:S13]  /*3870*/  ISETP.NE.AND P0, PT, R0, UR8, PT ;  /* 0x0000000800007c0c */ /* 0x000fda000bf05270 */
[----:B------:R-:W-:Y:S05]  /*3880*/  @P0 BRA `(.L_x_65) ;  /* 0x0000000000580947 */ /* 0x000fea0003800000 */
[----:B------:R-:W1:Y:S02]  /*3890*/  LDS R0, [UR4+0x18] ;  /* 0x00001804ff007984 */ /* 0x000e640008000800 */
[----:B-1----:R-:W-:-:S04]  /*38a0*/  LOP3.LUT R0, R0, UR5, RZ, 0xc0, !PT ;  /* 0x0000000500007c12 */ /* 0x002fc8000f8ec0ff */
[----:B------:R-:W-:-:S13]  /*38b0*/  ISETP.NE.AND P0, PT, R0, UR5, PT ;  /* 0x0000000500007c0c */ /* 0x000fda000bf05270 */
[----:B------:R-:W-:Y:S05]  /*38c0*/  @P0 BRA `(.L_x_66) ;  /* 0x00000000003c0947 */ /* 0x000fea0003800000 */
[----:B------:R-:W1:Y:S01]  /*38d0*/  S2R R2, SR_LANEID ;  /* 0x0000000000027919 */ /* 0x000e620000000000 */
[----:B------:R-:W-:Y:S01]  /*38e0*/  ULOP3.LUT UR8, URZ, UR8, URZ, 0x33, !UPT ;  /* 0x00000008ff087292 */ /* 0x000fe2000f8e33ff */
[----:B------:R-:W-:Y:S02]  /*38f0*/  VOTEU.ANY UR7, UPT, PT ;  /* 0x0000000000077886 */ /* 0x000fe400038e0100 */
[----:B------:R-:W-:-:S03]  /*3900*/  UFLO.U32 UR7, UR7 ;  /* 0x00000007000772bd */ /* 0x000fc600080e0000 */
[----:B------:R-:W-:-:S04]  /*3910*/  IMAD.U32 R0, RZ, RZ, UR8 ;  /* 0x00000008ff007e24 */ /* 0x000fc8000f8e00ff */
[----:B------:R2:W4:Y:S02]  /*3920*/  REDUX UR6, R0 ;  /* 0x00000000000673c4 */ /* 0x0005240000000000 */
[----:B------:R1:W-:Y:S02]  /*3930*/  UTCATOMSWS.AND URZ, UR8 ;  /* 0x0000000800ff79e3 */ /* 0x0003e40008000000 */
[----:B-1----:R-:W-:Y:S02]  /*3940*/  ISETP.EQ.U32.AND P0, PT, R2, UR7, PT ;  /* 0x0000000702007c0c */ /* 0x002fe4000bf02070 */
[----:B--2---:R-:W-:Y:S02]  /*3950*/  LOP3.LUT R0, RZ, UR5, RZ, 0x33, !PT ;  /* 0x00000005ff007c12 */ /* 0x004fe4000f8e33ff */
[----:B----4-:R-:W-:Y:S02]  /*3960*/  MOV R2, UR6 ;  /* 0x0000000600027c02 */ /* 0x010fe40008000f00 */
[----:B------:R-:W1:Y:S07]  /*3970*/  REDUX UR5, R0 ;  /* 0x00000000000573c4 */ /* 0x000e6e0000000000 */
[----:B------:R2:W-:Y:S01]  /*3980*/  @P0 ATOMS.AND RZ, [UR4+0x14], R2 ;  /* 0x00001402ffff098c */ /* 0x0005e2000a800004 */
[----:B-1----:R-:W-:-:S05]  /*3990*/  IMAD.U32 R0, RZ, RZ, UR5 ;  /* 0x00000005ff007e24 */ /* 0x002fca000f8e00ff */
[----:B------:R2:W-:Y:S01]  /*39a0*/  @P0 ATOMS.AND RZ, [UR4+0x18], R0 ;  /* 0x00001800ffff098c */ /* 0x0005e2000a800004 */
[----:B------:R-:W-:Y:S05]  /*39b0*/  BRA `(.L_x_67) ;  /* 0x0000000000147947 */ /* 0x000fea0003800000 */
.L_x_66:
[----:B------:R-:W-:Y:S02]  /*39c0*/  MOV R2, 0x39e0 ;  /* 0x000039e000027802 */ /* 0x000fe40000000f00 */
[----:B---3-5:R-:W-:Y:S05]  /*39d0*/  CALL.REL.NOINC `($__internal_0_$__cuda_sm10x_tcgen05_guardrail_trap_col_being_dealloced_not_returned_by_alloc) ;  /* 0x0000003c009c7944 */ /* 0x028fea0003c00000 */
[----:B------:R-:W-:Y:S05]  /*39e0*/  BRA `(.L_x_67) ;  /* 0x0000000000087947 */ /* 0x000fea0003800000 */
.L_x_65:
[----:B------:R-:W-:Y:S02]  /*39f0*/  MOV R2, 0x3a10 ;  /* 0x00003a1000027802 */ /* 0x000fe40000000f00 */
[----:B---3-5:R-:W-:Y:S05]  /*3a00*/  CALL.REL.NOINC `($__internal_2_$__cuda_sm10x_tcgen05_guardrail_trap_unallocated_columns_being_dealloced) ;  /* 0x0000003c00a87944 */ /* 0x028fea0003c00000 */
.L_x_67:
[----:B------:R-:W-:Y:S01]  /*3a10*/  NOP ;  /* 0x0000000000007918 */ /* 0x000fe20000000000 */
[----:B------:R-:W-:Y:S05]  /*3a20*/  EXIT ;  /* 0x000000000000794d */ /* 0x000fea0003800000 */
.L_x_49:
[----:B------:R-:W-:-:S09]  /*3a30*/  UISETP.NE.OR UP2, UPT, UR8, 0x3, !UP2 ;  /* 0x000000030800788c */ /* 0x000fd2000d745670 */
[----:B------:R-:W-:Y:S05]  /*3a40*/  BRA.U UP2, `(.L_x_68) ;  /* 0x0000000d02ac7547 */ /* 0x000fea000b800000 */
[----:B------:R-:W1:Y:S01]  /*3a50*/  LDC R0, c[0x0][0xb30] ;  /* 0x0002cc00ff007b82 */ /* 0x000e620000000800 */
[----:B------:R-:W2:Y:S01]  /*3a60*/  LDCU.64 UR8, c[0x0][0x888] ;  /* 0x00011100ff0877ac */ /* 0x000ea20008000a00 */
[----:B------:R-:W-:Y:S01]  /*3a70*/  IMAD.MOV.U32 R32, RZ, RZ, 0x1 ;  /* 0x00000001ff207424 */ /* 0x000fe200078e00ff */
[----:B------:R-:W-:Y:S01]  /*3a80*/  CS2R R28, SRZ ;  /* 0x00000000001c7805 */ /* 0x000fe2000001ff00 */
[----:B------:R-:W-:Y:S01]  /*3a90*/  IMAD.MOV.U32 R25, RZ, RZ, 0x1000 ;  /* 0x00001000ff197424 */ /* 0x000fe200078e00ff */
[----:B------:R-:W4:Y:S03]  /*3aa0*/  LDCU.64 UR4, c[0x0][0x890] ;  /* 0x00011200ff0477ac */ /* 0x000f260008000a00 */
[----:B------:R-:W3:Y:S01]  /*3ab0*/  LDC R24, c[0x0][0x370] ;  /* 0x0000dc00ff187b82 */ /* 0x000ee20000000800 */
[----:B------:R-:W-:Y:S01]  /*3ac0*/  UMOV UR7, 0x400 ;  /* 0x0000040000077882 */ /* 0x000fe20000000000 */
[----:B------:R-:W-:-:S02]  /*3ad0*/  UPLOP3.LUT UP1, UPT, UPT, UPT, UPT, 0x40, 0x4 ;  /* 0x000000000004789c */ /* 0x000fc40003f2e870 */
[----:B------:R-:W-:Y:S01]  /*3ae0*/  ULEA UR7, UR37, UR7, 0x18 ;  /* 0x0000000725077291 */ /* 0x000fe2000f8ec0ff */
[----:B------:R-:W-:-:S03]  /*3af0*/  UMOV UR13, URZ ;  /* 0x000000ff000d7c82 */ /* 0x000fc60008000000 */
[----:B------:R-:W3:Y:S01]  /*3b00*/  LDC R3, c[0x0][0xb0c] ;  /* 0x0002c300ff037b82 */ /* 0x000ee20000000800 */
[----:B--2---:R-:W-:Y:S02]  /*3b10*/  UISETP.NE.U32.AND UP3, UPT, UR8, URZ, UPT ;  /* 0x000000ff0800728c */ /* 0x004fe4000bf65070 */
[----:B----4-:R-:W-:-:S05]  /*3b20*/  UISETP.NE.U32.AND UP4, UPT, UR4, URZ, UPT ;  /* 0x000000ff0400728c */ /* 0x010fca000bf85070 */
[----:B------:R-:W2:Y:S01]  /*3b30*/  LDC R22, c[0x0][0xb20] ;  /* 0x0002c800ff167b82 */ /* 0x000ea20000000800 */
[----:B-1----:R-:W-:Y:S01]  /*3b40*/  ISETP.NE.AND P1, PT, R0, 0x1, PT ;  /* 0x000000010000780c */ /* 0x002fe20003f25270 */
[----:B------:R-:W-:Y:S02]  /*3b50*/  UISETP.NE.AND.EX UP3, UPT, UR9, URZ, UPT, UP3 ;  /* 0x000000ff0900728c */ /* 0x000fe4000bf65330 */
[----:B------:R-:W-:-:S04]  /*3b60*/  UISETP.NE.AND.EX UP4, UPT, UR5, URZ, UPT, UP4 ;  /* 0x000000ff0500728c */ /* 0x000fc8000bf85340 */
[----:B------:R-:W1:Y:S08]  /*3b70*/  LDC.64 R30, c[0x0][0x348] ;  /* 0x0000d200ff1e7b82 */ /* 0x000e700000000a00 */
[----:B------:R-:W4:Y:S08]  /*3b80*/  LDC.64 R14, c[0x0][0xb10] ;  /* 0x0002c400ff0e7b82 */ /* 0x000f300000000a00 */
[----:B------:R-:W1:Y:S08]  /*3b90*/  LDC.64 R6, c[0x0][0xb18] ;  /* 0x0002c600ff067b82 */ /* 0x000e700000000a00 */
[----:B------:R-:W1:Y:S08]  /*3ba0*/  LDC.64 R4, c[0x0][0xb28] ;  /* 0x0002ca00ff047b82 */ /* 0x000e700000000a00 */
[----:B--23--:R-:W1:Y:S02]  /*3bb0*/  LDC R23, c[0x0][0x374] ;  /* 0x0000dd00ff177b82 */ /* 0x00ce640000000800 */
.L_x_77:
[C---:B------:R-:W-:Y:S02]  /*3bc0*/  LEA R0, R29.reuse, UR7, 0x3 ;  /* 0x000000071d007c11 */ /* 0x040fe4000f8e18ff */
[----:B------:R-:W-:Y:S02]  /*3bd0*/  SHF.L.U32 R2, R28, 0x1f, RZ ;  /* 0x0000001f1c027819 */ /* 0x000fe400000006ff */
[----:B------:R-:W-:Y:S02]  /*3be0*/  LEA R16, R29, UR7, 0x4 ;  /* 0x000000071d107c11 */ /* 0x000fe4000f8e20ff */
[----:B--2---:R-:W2:Y:S02]  /*3bf0*/  SYNCS.PHASECHK.TRANS64.TRYWAIT P0, [R0+URZ+0x90], R2 ;  /* 0x00009002000075a7 */ /* 0x004ea400080011ff */
[----:B--2---:R-:W-:Y:S05]  /*3c00*/  @!P0 BRA `(.L_x_69) ;  /* 0x0000003800348947 */ /* 0x004fea0003800000 */
.L_x_145:
[----:B------:R-:W-:Y:S01]  /*3c10*/  ISETP.GE.AND P0, PT, R26, 0x1, PT ;  /* 0x000000011a00780c */ /* 0x000fe20003f06270 */
[----:B------:R-:W3:Y:S01]  /*3c20*/  LDS.128 R16, [R16+0x120] ;  /* 0x0001200010107984 */ /* 0x000ee20000000c00 */
[----:B--2---:R-:W-:Y:S01]  /*3c30*/  VIADD R0, R0, 0xa0 ;  /* 0x000000a000007836 */ /* 0x004fe20000000000 */
[----:B------:R-:W-:Y:S01]  /*3c40*/  @!PT LDS RZ, [RZ] ;  /* 0x00000000fffff984 */ /* 0x000fe20000000800 */
[----:B------:R-:W-:Y:S01]  /*3c50*/  @!PT LDS RZ, [RZ] ;  /* 0x00000000fffff984 */ /* 0x000fe20000000800 */
[----:B------:R-:W-:Y:S01]  /*3c60*/  @!PT LDS RZ, [RZ] ;  /* 0x00000000fffff984 */ /* 0x000fe20000000800 */
[----:B------:R-:W-:Y:S01]  /*3c70*/  @!PT LDS RZ, [RZ] ;  /* 0x00000000fffff984 */ /* 0x000fe20000000800 */
[----:B------:R2:W-:Y:S06]  /*3c80*/  MEMBAR.ALL.CTA ;  /* 0x0000000000007992 */ /* 0x0005ec0000008000 */
[----:B--2---:R-:W2:Y:S01]  /*3c90*/  FENCE.VIEW.ASYNC.S ;  /* 0x00000000000073c6 */ /* 0x004ea20000000000 */
[----:B------:R-:W-:Y:S04]  /*3ca0*/  PRMT R0, RZ, 0x654, R0 ;  /* 0x00000654ff007816 */ /* 0x000fe80000000000 */
[----:B--2---:R2:W-:Y:S01]  /*3cb0*/  SYNCS.ARRIVE.TRANS64.RED.A1T0 RZ, [R0+URZ], RZ ;  /* 0x000000ff00ff79a7 */ /* 0x0045e200081004ff */
[----:B---3--:R-:W-:Y:S11]  /*3cc0*/  LOP3.LUT P3, RZ, R18, 0x1, RZ, 0xc0, !PT ;  /* 0x0000000112ff7812 */ /* 0x008ff6000786c0ff */
[----:B------:R-:W-:Y:S02]  /*3cd0*/  @!UPT UIADD3 URZ, UPT, UPT, URZ, URZ, URZ ;  /* 0x000000fffffff290 */ /* 0x000fe4000fffe0ff */
[----:B------:R-:W-:Y:S02]  /*3ce0*/  @P3 MOV R11, R16 ;  /* 0x00000010000b3202 */ /* 0x000fe40000000f00 */
[----:B------:R-:W-:Y:S01]  /*3cf0*/  @P3 LOP3.LUT R10, R17, 0xffff, RZ, 0xc0, !PT ;  /* 0x0000ffff110a3812 */ /* 0x000fe200078ec0ff */
[----:B--2---:R-:W-:Y:S06]  /*3d00*/  @!P0 BRA `(.L_x_70) ;  /* 0x0000000000a48947 */ /* 0x004fec0003800000 */
[-C--:B-1----:R-:W-:Y:S01]  /*3d10*/  IMAD.HI.U32 R0, R23, R7.reuse, RZ ;  /* 0x0000000717007227 */ /* 0x082fe200078e00ff */
[----:B------:R-:W-:Y:S02]  /*3d20*/  ISETP.NE.AND P0, PT, R6, 0x1, PT ;  /* 0x000000010600780c */ /* 0x000fe40003f05270 */
[----:B------:R-:W-:Y:S01]  /*3d30*/  ISETP.NE.AND P2, PT, R26, 0x1, PT ;  /* 0x000000011a00780c */ /* 0x000fe20003f45270 */
[----:B----4-:R-:W-:Y:S01]  /*3d40*/  IMAD.HI.U32 R9, R24, R14, RZ ;  /* 0x0000000e18097227 */ /* 0x010fe200078e00ff */
[----:B------:R-:W-:Y:S02]  /*3d50*/  SHF.R.U32.HI R0, RZ, R22, R0 ;  /* 0x00000016ff007219 */ /* 0x000fe40000011600 */
[----:B------:R-:W-:Y:S01]  /*3d60*/  ISETP.NE.AND P4, PT, R3, 0x1, PT ;  /* 0x000000010300780c */ /* 0x000fe20003f85270 */
[----:B------:R-:W-:Y:S01]  /*3d70*/  IMAD.HI.U32 R13, R10, R7, RZ ;  /* 0x000000070a0d7227 */ /* 0x000fe200078e00ff */
[----:B------:R-:W-:Y:S02]  /*3d80*/  SHF.R.U32.HI R9, RZ, R15, R9 ;  /* 0x0000000fff097219 */ /* 0x000fe40000011609 */
[----:B------:R-:W-:Y:S01]  /*3d90*/  SEL R0, R23, R0, !P0 ;  /* 0x0000000017007207 */ /* 0x000fe20004000000 */
[----:B------:R-:W-:Y:S01]  /*3da0*/  IMAD.HI.U32 R12, R11, R14, RZ ;  /* 0x0000000e0b0c7227 */ /* 0x000fe200078e00ff */
[----:B------:R-:W-:Y:S03]  /*3db0*/  SEL R9, R24, R9, !P4 ;  /* 0x0000000918097207 */ /* 0x000fe60006000000 */
[-C--:B------:R-:W-:Y:S01]  /*3dc0*/  IMAD.HI.U32 R8, R0, R4.reuse, RZ ;  /* 0x0000000400087227 */ /* 0x080fe200078e00ff */
[----:B------:R-:W-:Y:S03]  /*3dd0*/  SHF.R.U32.HI R12, RZ, R15, R12 ;  /* 0x0000000fff0c7219 */ /* 0x000fe6000001160c */
[----:B------:R-:W-:Y:S01]  /*3de0*/  IMAD.HI.U32 R2, R9, R4, RZ ;  /* 0x0000000409027227 */ /* 0x000fe200078e00ff */
[-C--:B------:R-:W-:Y:S02]  /*3df0*/  @P2 SHF.R.U32.HI R0, RZ, R5.reuse, R8 ;  /* 0x00000005ff002219 */ /* 0x080fe40000011608 */
[----:B------:R-:W-:Y:S02]  /*3e00*/  SHF.R.U32.HI R8, RZ, R22, R13 ;  /* 0x00000016ff087219 */ /* 0x000fe4000001160d */
[----:B------:R-:W-:Y:S01]  /*3e10*/  @P2 SHF.R.U32.HI R9, RZ, R5, R2 ;  /* 0x00000005ff092219 */ /* 0x000fe20000011602 */
[----:B------:R-:W-:Y:S01]  /*3e20*/  IMAD R0, R26, R0, RZ ;  /* 0x000000001a007224 */ /* 0x000fe200078e02ff */
[----:B------:R-:W-:Y:S02]  /*3e30*/  SEL R8, R10, R8, !P0 ;  /* 0x000000080a087207 */ /* 0x000fe40004000000 */
[----:B------:R-:W-:Y:S01]  /*3e40*/  SEL R2, R11, R12, !P4 ;  /* 0x0000000c0b027207 */ /* 0x000fe20006000000 */
[----:B------:R-:W-:Y:S01]  /*3e50*/  IMAD R12, R26, R9, RZ ;  /* 0x000000091a0c7224 */ /* 0x000fe200078e02ff */
[C---:B------:R-:W-:Y:S01]  /*3e60*/  ISETP.GE.AND P0, PT, R8.reuse, R0, PT ;  /* 0x000000000800720c */ /* 0x040fe20003f06270 */
[----:B------:R-:W-:Y:S03]  /*3e70*/  IMAD.HI.U32 R0, R8, R4, RZ ;  /* 0x0000000408007227 */ /* 0x000fe600078e00ff */
[----:B------:R-:W-:Y:S02]  /*3e80*/  ISETP.GE.OR P0, PT, R2, R12, P0 ;  /* 0x0000000c0200720c */ /* 0x000fe40000706670 */
[-C--:B------:R-:W-:Y:S04]  /*3e90*/  SHF.R.U32.HI R0, RZ, R5.reuse, R0 ;  /* 0x00000005ff007219 */ /* 0x080fe80000011600 */
[----:B------:R-:W-:Y:S05]  /*3ea0*/  SEL R13, R8, R0, !P2 ;  /* 0x00000000080d7207 */ /* 0x000fea0005000000 */
[----:B------:R-:W-:Y:S02]  /*3eb0*/  IMAD.MOV R12, RZ, RZ, -R13 ;  /* 0x000000ffff0c7224 */ /* 0x000fe400078e0a0d */
[----:B------:R-:W-:Y:S04]  /*3ec0*/  @!P0 IMAD.HI.U32 R0, R2, R4, RZ ;  /* 0x0000000402008227 */ /* 0x000fe800078e00ff */
[----:B------:R-:W-:Y:S01]  /*3ed0*/  IMAD R12, R26, R12, R8 ;  /* 0x0000000c1a0c7224 */ /* 0x000fe200078e0208 */
[----:B------:R-:W-:Y:S04]  /*3ee0*/  @!P0 SHF.R.U32.HI R0, RZ, R5, R0 ;  /* 0x00000005ff008219 */ /* 0x000fe80000011600 */
[----:B------:R-:W-:Y:S04]  /*3ef0*/  @!P0 SEL R0, R2, R0, !P2 ;  /* 0x0000000002008207 */ /* 0x000fe80005000000 */
[----:B------:R-:W-:Y:S01]  /*3f00*/  @!P0 IADD3 R13, PT, PT, R13, -R0, RZ ;  /* 0x800000000d0d8210 */ /* 0x000fe20007ffe0ff */
[----:B------:R-:W-:Y:S01]  /*3f10*/  @!P0 IMAD R0, R9, R12, R0 ;  /* 0x0000000c09008224 */ /* 0x000fe200078e0200 */
[----:B------:R-:W-:Y:S01]  /*3f20*/  IADD3 R9, PT, PT, -R8, RZ, RZ ;  /* 0x000000ff08097210 */ /* 0x000fe20007ffe1ff */
[--C-:B------:R-:W-:Y:S02]  /*3f30*/  IMAD.MOV R12, RZ, RZ, -R2.reuse ;  /* 0x000000ffff0c7224 */ /* 0x100fe400078e0a02 */
[----:B------:R-:W-:Y:S02]  /*3f40*/  @!P0 IMAD R8, R13, R26, R2 ;  /* 0x0000001a0d088224 */ /* 0x000fe400078e0202 */
[----:B------:R-:W-:Y:S02]  /*3f50*/  @!P0 IMAD.MOV.U32 R2, RZ, RZ, R0 ;  /* 0x000000ffff028224 */ /* 0x000fe400078e0000 */
[----:B------:R-:W-:Y:S02]  /*3f60*/  IMAD R11, R3, R12, R11 ;  /* 0x0000000c030b7224 */ /* 0x000fe400078e020b */
[----:B------:R-:W-:Y:S02]  /*3f70*/  IMAD R10, R6, R9, R10 ;  /* 0x00000009060a7224 */ /* 0x000fe400078e020a */
[----:B------:R-:W-:Y:S02]  /*3f80*/  IMAD R11, R2, R3, R11 ;  /* 0x00000003020b7224 */ /* 0x000fe400078e020b */
[----:B------:R-:W-:Y:S02]  /*3f90*/  IMAD R10, R8, R6, R10 ;  /* 0x00000006080a7224 */ /* 0x000fe400078e020a */
.L_x_70:
[----:B------:R-:W-:Y:S05]  /*3fa0*/  BRA.U UP1, `(.L_x_71) ;  /* 0x0000000101107547 */ /* 0x000fea000b800000 */
[----:B------:R-:W-:Y:S04]  /*3fb0*/  MOV R2, UR6 ;  /* 0x0000000600027c02 */ /* 0x000fe80008000f00 */
[----:B------:R-:W-:Y:S04]  /*3fc0*/  SHF.L.U32 R2, R2, 0x1f, RZ ;  /* 0x0000001f02027819 */ /* 0x000fe800000006ff */
[----:B------:R-:W2:Y:S02]  /*3fd0*/  SYNCS.PHASECHK.TRANS64.TRYWAIT P0, [UR7+0x88], R2 ;  /* 0x00008802ff0075a7 */ /* 0x000ea40008001107 */
[----:B--2---:R-:W-:Y:S05]  /*3fe0*/  @!P0 BRA `(.L_x_72) ;  /* 0x0000003400508947 */ /* 0x004fea0003800000 */
.L_x_71:
[----:B------:R-:W-:Y:S02]  /*3ff0*/  R2UR UR11, R21 ;  /* 0x00000000150b72ca */ /* 0x000fe400000e0000 */
[----:B------:R-:W-:Y:S02]  /*4000*/  R2UR UR10, R20 ;  /* 0x00000000140a72ca */ /* 0x000fe400000e0000 */
[----:B------:R-:W-:Y:S04]  /*4010*/  ISETP.NE.U32.AND P2, PT, RZ, UR4, PT ;  /* 0x00000004ff007c0c */ /* 0x000fe8000bf45070 */
[----:B------:R-:W-:Y:S05]  /*4020*/  ISETP.NE.AND.EX P2, PT, RZ, UR5, PT, P2 ;  /* 0x00000005ff007c0c */ /* 0x000fea000bf45320 */
[----:B------:R-:W-:Y:S02]  /*4030*/  USHF.L.U32 UR11, UR11, 0x6, URZ ;  /* 0x000000060b0b7899 */ /* 0x000fe400080006ff */
[----:B------:R-:W-:Y:S01]  /*4040*/  USHF.L.U32 UR10, UR10, 0x6, URZ ;  /* 0x000000060a0a7899 */ /* 0x000fe200080006ff */
[----:B------:R-:W-:Y:S11]  /*4050*/  BRA.U !UP4, `(.L_x_73) ;  /* 0x000000010c347547 */ /* 0x000ff6000b800000 */
[----:B------:R-:W-:Y:S01]  /*4060*/  UPLOP3.LUT UP0, UPT, UPT, UPT, UP3, 0x80, 0x8 ;  /* 0x000000000008789c */ /* 0x000fe20003f0f030 */
[----:B--2---:R-:W-:Y:S02]  /*4070*/  HFMA2 R0, -RZ, RZ, 0, 5.9604644775390625e-08 ;  /* 0x00000001ff007431 */ /* 0x004fe400000001ff */
[----:B------:R-:W-:Y:S03]  /*4080*/  IMAD.MOV.U32 R60, RZ, RZ, 0x1 ;  /* 0x00000001ff3c7424 */ /* 0x000fe600078e00ff */
[----:B------:R-:W-:Y:S05]  /*4090*/  PLOP3.LUT P0, PT, PT, PT, UP0, 0x80, 0x8 ;  /* 0x000000000008781c */ /* 0x000fea0003f0f008 */
[----:B------:R-:W2:Y:S01]  /*40a0*/  @UP0 LDCU.64 UR14, c[0x0][0x888] ;  /* 0x00011100ff0e07ac */ /* 0x000ea20008000a00 */
[----:B------:R-:W-:Y:S07]  /*40b0*/  @UP0 UIMAD UR8, UR36, UR4, URZ ;  /* 0x00000004240802a4 */ /* 0x000fee000f8e02ff */
[----:B------:R-:W-:Y:S01]  /*40c0*/  @!P0 PRMT R60, R0, 0x7610, R60 ;  /* 0x00007610003c8816 */ /* 0x000fe2000000003c */
[----:B--2---:R-:W-:Y:S03]  /*40d0*/  @UP0 UIMAD.WIDE UR14, UR8, 0x4, UR14 ;  /* 0x00000004080e08a5 */ /* 0x004fe6000f8e020e */
[----:B------:R-:W2:Y:S03]  /*40e0*/  @!UP0 LDCU UR8, c[0x0][0x880] ;  /* 0x00011000ff0887ac */ /* 0x000ea60008000800 */
[----:B------:R-:W-:Y:S01]  /*40f0*/  IMAD.U32 R8, RZ, RZ, UR14 ;  /* 0x0000000eff087e24 */ /* 0x000fe2000f8e00ff */
[----:B------:R-:W-:Y:S05]  /*4100*/  MOV R9, UR15 ;  /* 0x0000000f00097c02 */ /* 0x000fea0008000f00 */
[----:B-----5:R3:W5:Y:S02]  /*4110*/  @P0 LDG.E R35, desc[UR46][R8.64] ;  /* 0x0000002e08230981 */ /* 0x020764000c1e1900 */
[----:B--23--:R-:W-:Y:S07]  /*4120*/  @!P0 IMAD.U32 R35, RZ, RZ, UR8 ;  /* 0x00000008ff238e24 */ /* 0x00cfee000f8e00ff */
.L_x_73:
[----:B-----5:R-:W-:Y:S01]  /*4130*/  @!P2 FSETP.EQ.AND P0, PT, R35, RZ, PT ;  /* 0x000000ff2300a20b */ /* 0x020fe20003f02000 */
[----:B------:R-:W-:Y:S01]  /*4140*/  @!UPT UIADD3 URZ, UPT, UPT, URZ, URZ, URZ ;  /* 0x000000fffffff290 */ /* 0x000fe2000fffe0ff */
[----:B------:R-:W-:Y:S11]  /*4150*/  @!P2 BRA `(.L_x_74) ;  /* 0x000000000014a947 */ /* 0x000ff60003800000 */
[----:B------:R-:W-:Y:S02]  /*4160*/  LOP3.LUT P2, RZ, R60, 0xff, RZ, 0xc0, !PT ;  /* 0x000000ff3cff7812 */ /* 0x000fe4000784c0ff */
[----:B------:R-:W-:Y:S04]  /*4170*/  PLOP3.LUT P0, PT, PT, PT, UP0, 0x80, 0x8 ;  /* 0x000000000008781c */ /* 0x000fe80003f0f008 */
[----:B------:R-:W-:Y:S07]  /*4180*/  PLOP3.LUT P0, PT, P0, PT, PT, 0x8, 0x80 ;  /* 0x000000000080781c */ /* 0x000fee000070e170 */
[----:B------:R-:W-:Y:S11]  /*4190*/  @P2 FSETP.EQ.AND P0, PT, R35, RZ, PT ;  /* 0x000000ff2300220b */ /* 0x000ff60003f02000 */
[----:B------:R-:W-:Y:S02]  /*41a0*/  @!UPT UIADD3 URZ, UPT, UPT, URZ, URZ, URZ ;  /* 0x000000fffffff290 */ /* 0x000fe4000fffe0ff */
.L_x_74:
[----:B------:R-:W-:Y:S01]  /*41b0*/  ULEA UR15, UR13, UR7, 0x3 ;  /* 0x000000070d0f7291 */ /* 0x000fe2000f8e18ff */
[----:B------:R-:W-:Y:S02]  /*41c0*/  SHF.L.U32 R9, R32, 0x1f, RZ ;  /* 0x0000001f20097819 */ /* 0x000fe400000006ff */
[----:B------:R-:W-:Y:S04]  /*41d0*/  ELECT P4, URZ, PT ;  /* 0x0000000000ff782f */ /* 0x000fe80003880000 */
[----:B------:R-:W-:Y:S02]  /*41e0*/  PLOP3.LUT P4, PT, P0, P4, PT, 0xf2, 0x2f ;  /* 0x00000000002f781c */ /* 0x000fe40000789e72 */
[----:B------:R-:W3:Y:S11]  /*41f0*/  SYNCS.PHASECHK.TRANS64.TRYWAIT P2, [UR15+0x68], R9 ;  /* 0x00006809ff0075a7 */ /* 0x000ef6000804110f */
[----:B-1----:R-:W-:Y:S05]  /*4200*/  @!P4 IADD3 R8, P0, PT, R30, 0x580, RZ ;  /* 0x000005801e08c810 */ /* 0x002fea0007f1e0ff */
[----:B--2---:R-:W-:Y:S01]  /*4210*/  @!P4 IMAD.X R2, RZ, RZ, R31, P0 ;  /* 0x000000ffff02c224 */ /* 0x004fe200000e061f */
[----:B---3--:R-:W-:Y:S07]  /*4220*/  @!P2 BRA `(.L_x_75) ;  /* 0x0000003000d8a947 */ /* 0x008fee0003800000 */
.L_x_148:
[----:B------:R-:W2:Y:S01]  /*4230*/  LDC.64 R12, c[0x0][0xb18] ;  /* 0x0002c600ff0c7b82 */ /* 0x000ea20000000a00 */
[----:B------:R-:W-:Y:S01]  /*4240*/  @!P4 R2UR UR8, R2 ;  /* 0x000000000208c2ca */ /* 0x000fe200000e0000 */
[----:B------:R-:W-:Y:S01]  /*4250*/  VOTEU.ALL UP2, P4 ;  /* 0x0000000000ff7886 */ /* 0x000fe20002040000 */
[----:B------:R-:W-:Y:S01]  /*4260*/  @!P4 R2UR UR9, R8 ;  /* 0x000000000809c2ca */ /* 0x000fe200000e0000 */
[----:B------:R-:W-:Y:S01]  /*4270*/  VOTEU.ALL UP1, P4 ;  /* 0x0000000000ff7886 */ /* 0x000fe20002020000 */
[----:B-1----:R-:W-:Y:S03]  /*4280*/  @!P4 IMAD.MOV.U32 R0, RZ, RZ, 0x1000 ;  /* 0x00001000ff00c424 */ /* 0x002fe600078e00ff */
[----:B------:R-:W1:Y:S01]  /*4290*/  @!P1 LDC R2, c[0x0][0xb0c] ;  /* 0x0002c300ff029b82 */ /* 0x000e620000000800 */
[----:B------:R-:W-:Y:S01]  /*42a0*/  UMOV UR20, 0x0 ;  /* 0x0000000000147882 */ /* 0x000fe20000000000 */
[----:B------:R-:W-:Y:S01]  /*42b0*/  UMOV UR21, 0x10000000 ;  /* 0x1000000000157882 */ /* 0x000fe20000000000 */
[----:B------:R-:W-:Y:S01]  /*42c0*/  UMOV UR12, UR36 ;  /* 0x00000024000c7c82 */ /* 0x000fe20008000000 */
[----:B------:R-:W-:Y:S01]  /*42d0*/  UIADD3 UR14, UPT, UPT, UR13, 0x1, URZ ;  /* 0x000000010d0e7890 */ /* 0x000fe2000fffe0ff */
[----:B------:R-:W-:Y:S01]  /*42e0*/  @P3 SHF.R.U32.HI R27, RZ, 0x10, R17 ;  /* 0x00000010ff1b3819 */ /* 0x000fe20000011611 */
[----:B------:R-:W-:Y:S02]  /*42f0*/  VIADD R29, R29, 0x1 ;  /* 0x000000011d1d7836 */ /* 0x000fe40000000000 */
[----:B------:R-:W-:Y:S01]  /*4300*/  IMAD.U32 R9, RZ, RZ, UR8 ;  /* 0x00000008ff097e24 */ /* 0x000fe2000f8e00ff */
[----:B------:R-:W-:Y:S01]  /*4310*/  @!UP2 ULEA UR8, UR13, UR7, 0xc ;  /* 0x000000070d08a291 */ /* 0x000fe2000f8e60ff */
[----:B------:R-:W-:Y:S01]  /*4320*/  IMAD.U32 R8, RZ, RZ, UR9 ;  /* 0x00000009ff087e24 */ /* 0x000fe2000f8e00ff */
[----:B------:R-:W-:Y:S02]  /*4330*/  UIADD3 UR9, UPT, UPT, UR15, 0x50, URZ ;  /* 0x000000500f097890 */ /* 0x000fe4000fffe0ff */
[----:B------:R-:W-:Y:S01]  /*4340*/  @!P4 R2UR UR19, R9 ;  /* 0x000000000913c2ca */ /* 0x000fe200000e0000 */
[----:B------:R-:W-:Y:S01]  /*4350*/  @!UP2 UIADD3 UR8, UPT, UPT, UR8, 0x200, URZ ;  /* 0x000002000808a890 */ /* 0x000fe2000fffe0ff */
[----:B------:R-:W-:Y:S01]  /*4360*/  @!P4 R2UR UR18, R8 ;  /* 0x000000000812c2ca */ /* 0x000fe200000e0000 */
[----:B------:R-:W-:Y:S01]  /*4370*/  UISETP.NE.AND UP5, UPT, UR14, 0x3, UPT ;  /* 0x000000030e00788c */ /* 0x000fe2000bfa5270 */
[----:B------:R-:W3:Y:S01]  /*4380*/  LDC.64 R8, c[0x0][0xb10] ;  /* 0x0002c400ff087b82 */ /* 0x000ee20000000a00 */
[----:B------:R-:W-:Y:S02]  /*4390*/  UPRMT UR16, UR37, 0x654, UR9 ;  /* 0x0000065425107896 */ /* 0x000fe40008000009 */
[----:B------:R-:W-:Y:S02]  /*43a0*/  USEL UR17, URZ, 0x1, UP5 ;  /* 0x00000001ff117887 */ /* 0x000fe4000a800000 */
[----:B------:R-:W-:Y:S04]  /*43b0*/  USEL UR14, UR14, URZ, UP5 ;  /* 0x000000ff0e0e7287 */ /* 0x000fe8000a800000 */
[----:B------:R-:W-:Y:S01]  /*43c0*/  ULEA UR13, UR14, UR7, 0x3 ;  /* 0x000000070e0d7291 */ /* 0x000fe2000f8e18ff */
[----:B------:R-:W-:Y:S01]  /*43d0*/  LOP3.LUT R32, R32, UR17, RZ, 0x3c, !PT ;  /* 0x0000001120207c12 */ /* 0x000fe2000f8e3cff */
[----:B------:R1:W-:Y:S01]  /*43e0*/  @!UP1 UTMALDG.3D [UR8], [UR18], desc[UR20] ;  /* 0x00001408120095b4 */ /* 0x0003e20008011000 */
[----:B------:R5:W-:Y:S02]  /*43f0*/  @!P4 SYNCS.ARRIVE.TRANS64.RED.A0TR RZ, [UR15+0x50], R0 ;  /* 0x00005000ffffc9a7 */ /* 0x000be4000830040f */
[----:B------:R-:W-:Y:S01]  /*4400*/  SHF.L.U32 R20, R32, 0x1f, RZ ;  /* 0x0000001f20147819 */ /* 0x000fe200000006ff */
[C---:B---3--:R-:W-:Y:S01]  /*4410*/  @!P1 IMAD.HI.U32 R8, R11.reuse, R8, RZ ;  /* 0x000000080b089227 */ /* 0x048fe200078e00ff */
[----:B--2---:R-:W-:Y:S02]  /*4420*/  @!P1 ISETP.NE.AND P0, PT, R12, 0x1, PT ;  /* 0x000000010c00980c */ /* 0x004fe40003f05270 */
[----:B-1----:R-:W-:Y:S01]  /*4430*/  @!P1 ISETP.NE.AND P2, PT, R2, 0x1, PT ;  /* 0x000000010200980c */ /* 0x002fe20003f45270 */
[----:B------:R-:W-:Y:S01]  /*4440*/  SYNCS.ARRIVE.TRANS64.RED.A1T0 RZ, [UR16], RZ ;  /* 0x000000ffffff79a7 */ /* 0x000fe20008100410 */
[C---:B------:R-:W-:Y:S01]  /*4450*/  @!P1 IMAD.HI.U32 R13, R10.reuse, R13, RZ ;  /* 0x0000000d0a0d9227 */ /* 0x040fe200078e00ff */
[----:B------:R-:W-:Y:S04]  /*4460*/  @!P1 SHF.R.U32.HI R8, RZ, R9, R8 ;  /* 0x00000009ff089219 */ /* 0x000fe80000011608 */
[----:B------:R-:W-:Y:S01]  /*4470*/  @!P1 SEL R8, R11, R8, !P2 ;  /* 0x000000080b089207 */ /* 0x000fe20005000000 */
[----:B------:R-:W1:Y:S01]  /*4480*/  SYNCS.PHASECHK.TRANS64.TRYWAIT P5, [UR13+0x68], R20 ;  /* 0x00006814ff0075a7 */ /* 0x000e6200080a110d */
[----:B-----5:R-:W2:Y:S02]  /*4490*/  @!P1 LDC R0, c[0x0][0xb20] ;  /* 0x0002c800ff009b82 */ /* 0x020ea40000000800 */
[----:B--2---:R-:W-:Y:S04]  /*44a0*/  @!P1 SHF.R.U32.HI R0, RZ, R0, R13 ;  /* 0x00000000ff009219 */ /* 0x004fe8000001160d */
[----:B------:R-:W-:Y:S05]  /*44b0*/  @!P1 SEL R9, R10, R0, !P0 ;  /* 0x000000000a099207 */ /* 0x000fea0004000000 */
[----:B------:R-:W-:Y:S02]  /*44c0*/  @!P1 IMAD.IADD R0, R9, 0x1, -R8 ;  /* 0x0000000109009824 */ /* 0x000fe400078e0a08 */
[----:B------:R-:W-:Y:S02]  /*44d0*/  @!P1 IMAD.IADD R8, R8, 0x1, -R9 ;  /* 0x0000000108089824 */ /* 0x000fe400078e0a09 */
[----:B------:R-:W-:Y:S02]  /*44e0*/  @!P1 IMAD R11, R0, R2, R11 ;  /* 0x00000002000b9224 */ /* 0x000fe400078e020b */
[----:B------:R-:W-:Y:S01]  /*44f0*/  @!P1 IMAD R10, R8, R12, R10 ;  /* 0x0000000c080a9224 */ /* 0x000fe200078e020a */
[----:B-1----:R-:W-:Y:S06]  /*4500*/  @!P5 BRA `(.L_x_76) ;  /* 0x000000300038d947 */ /* 0x002fec0003800000 */
.L_x_150:
[----:B------:R-:W-:Y:S01]  /*4510*/  @!P4 IADD3 R2, P0, PT, R30, 0x580, RZ ;  /* 0x000005801e02c810 */ /* 0x000fe20007f1e0ff */
[----:B------:R-:W-:Y:S01]  /*4520*/  UMOV UR18, 0x0 ;  /* 0x0000000000127882 */ /* 0x000fe20000000000 */
[----:B------:R-:W-:Y:S01]  /*4530*/  UMOV UR19, 0x10000000 ;  /* 0x1000000000137882 */ /* 0x000fe20000000000 */
[----:B------:R-:W-:Y:S01]  /*4540*/  VOTEU.ALL UP1, P4 ;  /* 0x0000000000ff7886 */ /* 0x000fe20002020000 */
[----:B------:R-:W-:Y:S01]  /*4550*/  @!P4 R2UR UR9, R2 ;  /* 0x000000000209c2ca */ /* 0x000fe200000e0000 */
[----:B-1----:R-:W-:Y:S01]  /*4560*/  @!P4 IMAD.X R0, RZ, RZ, R31, P0 ;  /* 0x000000ffff00c224 */ /* 0x002fe200000e061f */
[----:B------:R-:W-:Y:S01]  /*4570*/  UMOV UR12, UR36 ;  /* 0x00000024000c7c82 */ /* 0x000fe20008000000 */
[----:B------:R-:W-:Y:S01]  /*4580*/  @P3 R2UR UR36, R27 ;  /* 0x000000001b2432ca */ /* 0x000fe200000e0000 */
[----:B------:R-:W-:Y:S01]  /*4590*/  @!UP1 ULEA UR15, UR14, UR7, 0xc ;  /* 0x000000070e0f9291 */ /* 0x000fe2000f8e60ff */
[----:B------:R-:W-:Y:S01]  /*45a0*/  ISETP.NE.AND P0, PT, R29, 0x2, PT ;  /* 0x000000021d00780c */ /* 0x000fe20003f05270 */
[----:B------:R-:W-:Y:S01]  /*45b0*/  @!UP1 UIADD3 UR10, UPT, UPT, UR10, 0x20, URZ ;  /* 0x000000200a0a9890 */ /* 0x000fe2000fffe0ff */
[----:B------:R-:W-:Y:S01]  /*45c0*/  @!P4 R2UR UR8, R0 ;  /* 0x000000000008c2ca */ /* 0x000fe200000e0000 */
[----:B------:R-:W-:Y:S01]  /*45d0*/  IMAD.IADD R20, R10, 0x1, R58 ;  /* 0x000000010a147824 */ /* 0x000fe200078e023a */
[----:B------:R-:W-:Y:S01]  /*45e0*/  SEL R0, RZ, 0x1, P0 ;  /* 0x00000001ff007807 */ /* 0x000fe20000000000 */
[----:B------:R-:W-:Y:S01]  /*45f0*/  IMAD.IADD R21, R11, 0x1, R59 ;  /* 0x000000010b157824 */ /* 0x000fe200078e023b */
[----:B------:R-:W-:Y:S02]  /*4600*/  SEL R29, R29, RZ, P0 ;  /* 0x000000ff1d1d7207 */ /* 0x000fe40000000000 */
[----:B------:R-:W-:Y:S01]  /*4610*/  IMAD.U32 R8, RZ, RZ, UR9 ;  /* 0x00000009ff087e24 */ /* 0x000fe2000f8e00ff */
[----:B------:R-:W-:Y:S01]  /*4620*/  UIADD3 UR9, UPT, UPT, UR13, 0x50, URZ ;  /* 0x000000500d097890 */ /* 0x000fe2000fffe0ff */
[----:B------:R-:W-:Y:S03]  /*4630*/  LOP3.LUT R28, R28, R0, RZ, 0x3c, !PT ;  /* 0x000000001c1c7212 */ /* 0x000fe600078e3cff */
[----:B------:R-:W-:Y:S02]  /*4640*/  @!P4 R2UR UR16, R8 ;  /* 0x000000000810c2ca */ /* 0x000fe400000e0000 */
[----:B------:R-:W-:Y:S01]  /*4650*/  IMAD.U32 R9, RZ, RZ, UR8 ;  /* 0x00000008ff097e24 */ /* 0x000fe2000f8e00ff */
[----:B------:R-:W-:Y:S01]  /*4660*/  @!UP1 UIADD3 UR8, UPT, UPT, UR15, 0x200, URZ ;  /* 0x000002000f089890 */ /* 0x000fe2000fffe0ff */
[----:B------:R-:W-:Y:S01]  /*4670*/  VOTEU.ALL UP1, P4 ;  /* 0x0000000000ff7886 */ /* 0x000fe20002020000 */
[----:B------:R-:W-:Y:S02]  /*4680*/  UPRMT UR15, UR37, 0x654, UR9 ;  /* 0x00000654250f7896 */ /* 0x000fe40008000009 */
[----:B------:R-:W-:Y:S11]  /*4690*/  @!P4 R2UR UR17, R9 ;  /* 0x000000000911c2ca */ /* 0x000ff600000e0000 */
[----:B------:R-:W-:Y:S02]  /*46a0*/  @!UPT UIADD3 URZ, UPT, UPT, URZ, URZ, URZ ;  /* 0x000000fffffff290 */ /* 0x000fe4000fffe0ff */
[----:B------:R2:W-:Y:S01]  /*46b0*/  @!UP1 UTMALDG.3D [UR8], [UR16], desc[UR18] ;  /* 0x00001208100095b4 */ /* 0x0005e20008011000 */
[----:B------:R2:W-:Y:S01]  /*46c0*/  @!P4 SYNCS.ARRIVE.TRANS64.RED.A0TR RZ, [UR13+0x50], R25 ;  /* 0x00005019ffffc9a7 */ /* 0x0005e2000830040d */
[----:B------:R-:W-:Y:S04]  /*46d0*/  UIADD3 UR13, UPT, UPT, UR14, 0x1, URZ ;  /* 0x000000010e0d7890 */ /* 0x000fe8000fffe0ff */
[----:B------:R-:W-:Y:S04]  /*46e0*/  UISETP.NE.AND UP1, UPT, UR13, 0x3, UPT ;  /* 0x000000030d00788c */ /* 0x000fe8000bf25270 */
[----:B------:R-:W-:Y:S02]  /*46f0*/  USEL UR14, URZ, 0x1, UP1 ;  /* 0x00000001ff0e7887 */ /* 0x000fe40008800000 */
[----:B------:R-:W-:Y:S02]  /*4700*/  USEL UR13, UR13, URZ, UP1 ;  /* 0x000000ff0d0d7287 */ /* 0x000fe40008800000 */
[----:B------:R-:W-:Y:S02]  /*4710*/  UPLOP3.LUT UP1, UPT, UPT, UPT, UPT, 0x80, 0x8 ;  /* 0x000000000008789c */ /* 0x000fe40003f2f070 */
[----:B------:R-:W-:Y:S01]  /*4720*/  LOP3.LUT R32, R32, UR14, RZ, 0x3c, !PT ;  /* 0x0000000e20207c12 */ /* 0x000fe2000f8e3cff */
[----:B------:R-:W-:Y:S01]  /*4730*/  SYNCS.ARRIVE.TRANS64.RED.A1T0 RZ, [UR15], RZ ;  /* 0x000000ffffff79a7 */ /* 0x000fe2000810040f */
[----:B------:R-:W-:Y:S07]  /*4740*/  @P3 BRA `(.L_x_77) ;  /* 0xfffffff4001c3947 */ /* 0x000fee000383ffff */
[----:B------:R-:W-:Y:S01]  /*4750*/  UIADD3 UR7, UPT, UPT, UR7, 0x68, URZ ;  /* 0x0000006807077890 */ /* 0x000fe2000fffe0ff */
[----:B------:R-:W-:-:S03]  /*4760*/  SHF.L.U32 R2, R32, 0x1f, RZ ;  /* 0x0000001f20027819 */ /* 0x000fc600000006ff */
[----:B------:R-:W-:-:S09]  /*4770*/  ULEA UR4, UR13, UR7, 0x3 ;  /* 0x000000070d047291 */ /* 0x000fd2000f8e18ff */
[----:B------:R-:W1:Y:S02]  /*4780*/  SYNCS.PHASECHK.TRANS64.TRYWAIT P0, [UR4], R2 ;  /* 0x00000002ff0075a7 */ /* 0x000e640008001104 */
[----:B-1----:R-:W-:Y:S05]  /*4790*/  @!P0 BRA `(.L_x_78) ;  /* 0x0000002c00ac8947 */ /* 0x002fea0003800000 */
.L_x_152:
        /* <DEDUP_REMOVED lines=9> */
.L_x_154:
[----:B------:R-:W-:-:S04]  /*4830*/  UIADD3 UR5, UPT, UPT, UR5, 0x1, URZ ;  /* 0x0000000105057890 */ /* 0x000fc8000fffe0ff */
[----:B------:R-:W-:-:S04]  /*4840*/  UISETP.NE.AND UP0, UPT, UR5, 0x3, UPT ;  /* 0x000000030500788c */ /* 0x000fc8000bf05270 */
[----:B------:R-:W-:Y:S02]  /*4850*/  USEL UR4, URZ, 0x1, UP0 ;  /* 0x00000001ff047887 */ /* 0x000fe40008000000 */
[----:B------:R-:W-:-:S04]  /*4860*/  USEL UR5, UR5, URZ, UP0 ;  /* 0x000000ff05057287 */ /* 0x000fc80008000000 */
[----:B------:R-:W-:Y:S01]  /*4870*/  ULEA UR5, UR5, UR7, 0x3 ;  /* 0x0000000705057291 */ /* 0x000fe2000f8e18ff */
[----:B-1----:R-:W-:-:S04]  /*4880*/  LOP3.LUT R2, R32, UR4, RZ, 0x3c, !PT ;  /* 0x0000000420027c12 */ /* 0x002fc8000f8e3cff */
[----:B------:R-:W-:Y:S01]  /*4890*/  SHF.L.U32 R2, R2, 0x1f, RZ ;  /* 0x0000001f02027819 */ /* 0x000fe200000006ff */
[----:B------:R-:W-:-:S07]  /*48a0*/  IMAD.U32 R0, RZ, RZ, UR5 ;  /* 0x00000005ff007e24 */ /* 0x000fce000f8e00ff */
.L_x_80:
[----:B-1----:R1:W3:Y:S02]  /*48b0*/  SYNCS.PHASECHK.TRANS64.TRYWAIT P0, [R0+URZ], R2 ;  /* 0x00000002000075a7 */ /* 0x0022e400080011ff */
[----:B---3--:R-:W-:Y:S05]  /*48c0*/  @!P0 NANOSLEEP.SYNCS 0x989680 ;  /* 0x009896800000895d */ /* 0x008fea0003900000 */
[----:B------:R-:W3:Y:S02]  /*48d0*/  @!P0 SYNCS.PHASECHK.TRANS64 P0, [R0+URZ], R2 ;  /* 0x00000002000085a7 */ /* 0x000ee400080010ff */
[----:B--23--:R-:W-:Y:S05]  /*48e0*/  @P0 EXIT ;  /* 0x000000000000094d */ /* 0x00cfea0003800000 */
[----:B------:R-:W-:Y:S05]  /*48f0*/  BRA `(.L_x_80) ;  /* 0xfffffffc00ec7947 */ /* 0x000fea000383ffff */
.L_x_68:
[----:B------:R-:W-:-:S06]  /*4900*/  UISETP.GE.AND UP1, UPT, UR8, 0x4, UPT ;  /* 0x000000040800788c */ /* 0x000fcc000bf26270 */
[----:B------:R-:W-:-:S13]  /*4910*/  PLOP3.LUT P0, PT, PT, PT, UP1, 0x80, 0x8 ;  /* 0x000000000008781c */ /* 0x000fda0003f0f018 */
[----:B------:R-:W-:Y:S05]  /*4920*/  @!P0 EXIT ;  /* 0x000000000000894d */ /* 0x000fea0003800000 */
[----:B------:R-:W-:Y:S01]  /*4930*/  BAR.SYNC.DEFER_BLOCKING 0x6, 0xa0 ;  /* 0x0182800000007b1d */ /* 0x000fe20000010000 */
[C---:B------:R-:W-:Y:S01]  /*4940*/  IMAD.SHL.U32 R3, R70.reuse, 0x20, RZ ;  /* 0x0000002046037824 */ /* 0x040fe200078e00ff */
[----:B------:R-:W-:Y:S01]  /*4950*/  SHF.R.U32.HI R4, RZ, 0x1, R70 ;  /* 0x00000001ff047819 */ /* 0x000fe20000011646 */
[C---:B------:R-:W-:Y:S01]  /*4960*/  IMAD.SHL.U32 R64, R70.reuse, 0x10, RZ ;  /* 0x0000001046407824 */ /* 0x040fe200078e00ff */
[C---:B------:R-:W-:Y:S01]  /*4970*/  LOP3.LUT P0, RZ, R70.reuse, 0x4, RZ, 0xc0, !PT ;  /* 0x0000000446ff7812 */ /* 0x040fe2000780c0ff */
[----:B------:R-:W-:Y:S01]  /*4980*/  IMAD.U32 R32, R70, 0x10000, RZ ;  /* 0x0001000046207824 */ /* 0x000fe200078e00ff */
[----:B------:R-:W-:Y:S02]  /*4990*/  UMOV UR48, 0x400 ;  /* 0x0000040000307882 */ /* 0x000fe40000000000 */
[----:B------:R-:W1:Y:S01]  /*49a0*/  LDC R63, c[0x0][0x370] ;  /* 0x0000dc00ff3f7b82 */ /* 0x000e620000000800 */
[----:B------:R-:W-:Y:S01]  /*49b0*/  ULEA UR48, UR37, UR48, 0x18 ;  /* 0x0000003025307291 */ /* 0x000fe2000f8ec0ff */
[----:B------:R-:W-:Y:S01]  /*49c0*/  LOP3.LUT R2, R3, 0xc0, RZ, 0xc0, !PT ;  /* 0x000000c003027812 */ /* 0x000fe200078ec0ff */
[----:B------:R-:W-:Y:S01]  /*49d0*/  IMAD.MOV.U32 R69, RZ, RZ, 0x10 ;  /* 0x00000010ff457424 */ /* 0x000fe200078e00ff */
[----:B------:R-:W-:Y:S01]  /*49e0*/  LOP3.LUT R64, R64, 0x600, RZ, 0xc0, !PT ;  /* 0x0000060040407812 */ /* 0x000fe200078ec0ff */
[----:B------:R-:W-:Y:S01]  /*49f0*/  IMAD.MOV.U32 R31, RZ, RZ, RZ ;  /* 0x000000ffff1f7224 */ /* 0x000fe200078e00ff */
[----:B------:R-:W-:Y:S01]  /*4a00*/  LOP3.LUT R4, R2, 0x8, R4, 0xf8, !PT ;  /* 0x0000000802047812 */ /* 0x000fe200078ef804 */
[----:B------:R-:W-:Y:S01]  /*4a10*/  IMAD.SHL.U32 R2, R70, 0x4, RZ ;  /* 0x0000000446027824 */ /* 0x000fe200078e00ff */
[----:B------:R-:W2:Y:S01]  /*4a20*/  LDC R28, c[0x0][0xb0c] ;  /* 0x0002c300ff1c7b82 */ /* 0x000ea20000000800 */
[--C-:B------:R-:W-:Y:S01]  /*4a30*/  LOP3.LUT R64, R64, 0x20, R3.reuse, 0xf8, !PT ;  /* 0x0000002040407812 */ /* 0x100fe200078ef803 */
[----:B------:R-:W-:Y:S01]  /*4a40*/  IMAD.MOV.U32 R68, RZ, RZ, RZ ;  /* 0x000000ffff447224 */ /* 0x000fe200078e00ff */
[----:B------:R-:W-:Y:S01]  /*4a50*/  LOP3.LUT R32, R32, 0x600000, RZ, 0xc0, !PT ;  /* 0x0060000020207812 */ /* 0x000fe200078ec0ff */
[----:B------:R-:W-:Y:S01]  /*4a60*/  IMAD.MOV.U32 R73, RZ, RZ, RZ ;  /* 0x000000ffff497224 */ /* 0x000fe200078e00ff */
[----:B------:R-:W-:Y:S01]  /*4a70*/  LOP3.LUT R2, R4, 0x18, R2, 0x78, !PT ;  /* 0x0000001804027812 */ /* 0x000fe200078e7802 */
[----:B------:R-:W-:Y:S01]  /*4a80*/  IMAD.MOV.U32 R67, RZ, RZ, RZ ;  /* 0x000000ffff437224 */ /* 0x000fe200078e00ff */
[----:B------:R-:W-:Y:S01]  /*4a90*/  LOP3.LUT R64, R64, 0x100, R3, 0xf8, !PT ;  /* 0x0000010040407812 */ /* 0x000fe200078ef803 */
[----:B------:R-:W4:Y:S01]  /*4aa0*/  LDC R61, c[0x0][0xb20] ;  /* 0x0002c800ff3d7b82 */ /* 0x000f220000000800 */
[----:B------:R-:W3:Y:S01]  /*4ab0*/  LDS R0, [UR48+0x140] ;  /* 0x00014030ff007984 */ /* 0x000ee20008000800 */
[----:B------:R-:W-:Y:S01]  /*4ac0*/  LOP3.LUT R70, R70, 0x60, RZ, 0xc0, !PT ;  /* 0x0000006046467812 */ /* 0x000fe200078ec0ff */
[----:B------:R-:W1:Y:S01]  /*4ad0*/  LDCU.64 UR54, c[0x0][0x348] ;  /* 0x00006900ff3677ac */ /* 0x000e620008000a00 */
[----:B------:R-:W-:-:S02]  /*4ae0*/  LOP3.LUT R64, R64, R2, RZ, 0xfc, !PT ;  /* 0x0000000240407212 */ /* 0x000fc400078efcff */
[----:B------:R-:W-:Y:S01]  /*4af0*/  SEL R69, R69, 0xfffffff0, !P0 ;  /* 0xfffffff045457807 */ /* 0x000fe20004000000 */
[----:B------:R-:W1:Y:S01]  /*4b00*/  LDCU.64 UR38, c[0x0][0x888] ;  /* 0x00011100ff2677ac */ /* 0x000e620008000a00 */
[----:B------:R-:W1:Y:S01]  /*4b10*/  LDC R27, c[0x0][0xb30] ;  /* 0x0002cc00ff1b7b82 */ /* 0x000e620000000800 */
[----:B------:R-:W1:Y:S01]  /*4b20*/  LDCU.64 UR44, c[0x0][0x890] ;  /* 0x00011200ff2c77ac */ /* 0x000e620008000a00 */
[----:B------:R-:W-:-:S06]  /*4b30*/  UMOV UR51, 0x1 ;  /* 0x0000000100337882 */ /* 0x000fcc0000000000 */
[----:B------:R-:W1:Y:S01]  /*4b40*/  LDC.64 R56, c[0x0][0xb10] ;  /* 0x0002c400ff387b82 */ /* 0x000e620000000a00 */
[----:B------:R-:W-:Y:S01]  /*4b50*/  UMOV UR56, URZ ;  /* 0x000000ff00387c82 */ /* 0x000fe20008000000 */
[----:B------:R-:W-:Y:S01]  /*4b60*/  UIADD3 UR52, UPT, UPT, UR48, 0x200, URZ ;  /* 0x0000020030347890 */ /* 0x000fe2000fffe0ff */
[----:B------:R-:W-:Y:S01]  /*4b70*/  UMOV UR50, URZ ;  /* 0x000000ff00327c82 */ /* 0x000fe20008000000 */
[----:B------:R-:W-:-:S04]  /*4b80*/  UMOV UR49, URZ ;  /* 0x000000ff00317c82 */ /* 0x000fc80008000000 */
[----:B------:R-:W1:Y:S08]  /*4b90*/  LDC.64 R24, c[0x0][0xb18] ;  /* 0x0002c600ff187b82 */ /* 0x000e700000000a00 */
[----:B------:R-:W1:Y:S08]  /*4ba0*/  LDC.64 R22, c[0x0][0xb28] ;  /* 0x0002ca00ff167b82 */ /* 0x000e700000000a00 */
[----:B------:R-:W1:Y:S01]  /*4bb0*/  LDC.64 R54, c[0x0][0x8b0] ;  /* 0x00022c00ff367b82 */ /* 0x000e620000000a00 */
[----:B---3--:R-:W-:-:S07]  /*4bc0*/  IMAD.IADD R32, R0, 0x1, R32 ;  /* 0x0000000100207824 */ /* 0x008fce00078e0220 */
[----:B------:R-:W3:Y:S08]  /*4bd0*/  LDC.64 R52, c[0x0][0x8a8] ;  /* 0x00022a00ff347b82 */ /* 0x000ef00000000a00 */
[----:B--2-4-:R-:W1:Y:S02]  /*4be0*/  LDC R62, c[0x0][0x374] ;  /* 0x0000dd00ff3e7b82 */ /* 0x014e640000000800 */
.L_x_111:
[----:B------:R-:W-:Y:S02]  /*4bf0*/  LEA R0, R73, UR48, 0x3 ;  /* 0x0000003049007c11 */ /* 0x000fe4000f8e18ff */
[----:B------:R-:W-:Y:S02]  /*4c00*/  SHF.L.U32 R2, R67, 0x1f, RZ ;  /* 0x0000001f43027819 */ /* 0x000fe400000006ff */
[----:B-1----:R-:W-:Y:S02]  /*4c10*/  LEA R16, R73, UR48, 0x4 ;  /* 0x0000003049107c11 */ /* 0x002fe4000f8e20ff */
[----:B------:R-:W2:Y:S02]  /*4c20*/  SYNCS.PHASECHK.TRANS64.TRYWAIT P0, [R0+URZ+0x90], R2 ;  /* 0x00009002000075a7 */ /* 0x000ea400080011ff */
[----:B--2---:R-:W-:Y:S05]  /*4c30*/  @!P0 BRA `(.L_x_81) ;  /* 0x0000002800b48947 */ /* 0x004fea0003800000 */
.L_x_155:
[----:B------:R-:W4:Y:S01]  /*4c40*/  LDC.64 R10, c[0x0][0xb10] ;  /* 0x0002c400ff0a7b82 */ /* 0x000f220000000a00 */
[----:B------:R-:W3:Y:S01]  /*4c50*/  LDS.128 R16, [R16+0x120] ;  /* 0x0001200010107984 */ /* 0x000ee20000000c00 */
[----:B-1----:R-:W-:Y:S01]  /*4c60*/  ISETP.NE.AND P1, PT, R27, 0x1, PT ;  /* 0x000000011b00780c */ /* 0x002fe20003f25270 */
[----:B--2---:R-:W-:Y:S01]  /*4c70*/  VIADD R0, R0, 0xa0 ;  /* 0x000000a000007836 */ /* 0x004fe20000000000 */
[----:B------:R-:W-:Y:S04]  /*4c80*/  ISETP.GE.AND P0, PT, R26, 0x1, PT ;  /* 0x000000011a00780c */ /* 0x000fe80003f06270 */
[----:B------:R-:W1:Y:S01]  /*4c90*/  LDC.64 R8, c[0x0][0xb18] ;  /* 0x0002c600ff087b82 */ /* 0x000e620000000a00 */
[----:B------:R-:W-:Y:S01]  /*4ca0*/  PRMT R0, RZ, 0x654, R0 ;  /* 0x00000654ff007816 */ /* 0x000fe20000000000 */
[----:B------:R-:W-:Y:S01]  /*4cb0*/  @!PT LDS RZ, [RZ] ;  /* 0x00000000fffff984 */ /* 0x000fe20000000800 */
[----:B------:R-:W-:Y:S01]  /*4cc0*/  @!PT LDS RZ, [RZ] ;  /* 0x00000000fffff984 */ /* 0x000fe20000000800 */
[----:B------:R-:W-:Y:S01]  /*4cd0*/  @!PT LDS RZ, [RZ] ;  /* 0x00000000fffff984 */ /* 0x000fe20000000800 */
[----:B------:R-:W-:Y:S01]  /*4ce0*/  @!PT LDS RZ, [RZ] ;  /* 0x00000000fffff984 */ /* 0x000fe20000000800 */
[----:B------:R2:W-:Y:S06]  /*4cf0*/  MEMBAR.ALL.CTA ;  /* 0x0000000000007992 */ /* 0x0005ec0000008000 */
[----:B--2---:R-:W2:Y:S01]  /*4d00*/  FENCE.VIEW.ASYNC.S ;  /* 0x00000000000073c6 */ /* 0x004ea20000000000 */
[----:B------:R-:W1:Y:S08]  /*4d10*/  @!P1 LDC R12, c[0x0][0xb20] ;  /* 0x0002c800ff0c9b82 */ /* 0x000e700000000800 */
[----:B------:R-:W1:Y:S01]  /*4d20*/  @!P1 LDC R7, c[0x0][0xb0c] ;  /* 0x0002c300ff079b82 */ /* 0x000e620000000800 */
[----:B--2---:R2:W-:Y:S01]  /*4d30*/  SYNCS.ARRIVE.TRANS64.RED.A1T0 RZ, [R0+URZ], RZ ;  /* 0x000000ff00ff79a7 */ /* 0x0045e200081004ff */
[----:B---3--:R-:W-:Y:S04]  /*4d40*/  LOP3.LUT P4, RZ, R18, 0x1, RZ, 0xc0, !PT ;  /* 0x0000000112ff7812 */ /* 0x008fe8000788c0ff */
[----:B------:R-:W-:Y:S09]  /*4d50*/  P2R R71, PR, RZ, 0x10 ;  /* 0x00000010ff477803 */ /* 0x000ff20000000000 */
[----:B------:R-:W-:Y:S02]  /*4d60*/  @P4 MOV R30, R16 ;  /* 0x00000010001e4202 */ /* 0x000fe40000000f00 */
[----:B------:R-:W-:Y:S01]  /*4d70*/  @P4 LOP3.LUT R29, R17, 0xffff, RZ, 0xc0, !PT ;  /* 0x0000ffff111d4812 */ /* 0x000fe200078ec0ff */
[----:B--2-4-:R-:W-:Y:S06]  /*4d80*/  @!P0 BRA `(.L_x_82) ;  /* 0x0000000000a48947 */ /* 0x014fec0003800000 */
[----:B------:R-:W-:Y:S01]  /*4d90*/  IMAD.HI.U32 R0, R62, R25, RZ ;  /* 0x000000193e007227 */ /* 0x000fe200078e00ff */
[----:B------:R-:W-:Y:S02]  /*4da0*/  ISETP.NE.AND P0, PT, R24, 0x1, PT ;  /* 0x000000011800780c */ /* 0x000fe40003f05270 */
[----:B------:R-:W-:Y:S01]  /*4db0*/  ISETP.NE.AND P2, PT, R26, 0x1, PT ;  /* 0x000000011a00780c */ /* 0x000fe20003f45270 */
[----:B------:R-:W-:Y:S01]  /*4dc0*/  IMAD.HI.U32 R4, R63, R56, RZ ;  /* 0x000000383f047227 */ /* 0x000fe200078e00ff */
[----:B------:R-:W-:Y:S02]  /*4dd0*/  SHF.R.U32.HI R0, RZ, R61, R0 ;  /* 0x0000003dff007219 */ /* 0x000fe40000011600 */
[----:B------:R-:W-:Y:S01]  /*4de0*/  ISETP.NE.AND P3, PT, R28, 0x1, PT ;  /* 0x000000011c00780c */ /* 0x000fe20003f65270 */
[----:B------:R-:W-:Y:S01]  /*4df0*/  IMAD.HI.U32 R6, R29, R25, RZ ;  /* 0x000000191d067227 */ /* 0x000fe200078e00ff */
[-C--:B------:R-:W-:Y:S02]  /*4e00*/  SHF.R.U32.HI R4, RZ, R57.reuse, R4 ;  /* 0x00000039ff047219 */ /* 0x080fe40000011604 */
[----:B------:R-:W-:Y:S01]  /*4e10*/  SEL R0, R62, R0, !P0 ;  /* 0x000000003e007207 */ /* 0x000fe20004000000 */
[----:B------:R-:W-:Y:S01]  /*4e20*/  IMAD.HI.U32 R5, R30, R56, RZ ;  /* 0x000000381e057227 */ /* 0x000fe200078e00ff */
[----:B------:R-:W-:Y:S03]  /*4e30*/  SEL R4, R63, R4, !P3 ;  /* 0x000000043f047207 */ /* 0x000fe60005800000 */
[-C--:B------:R-:W-:Y:S01]  /*4e40*/  IMAD.HI.U32 R3, R0, R22.reuse, RZ ;  /* 0x0000001600037227 */ /* 0x080fe200078e00ff */
[----:B------:R-:W-:Y:S03]  /*4e50*/  SHF.R.U32.HI R5, RZ, R57, R5 ;  /* 0x00000039ff057219 */ /* 0x000fe60000011605 */
[----:B------:R-:W-:Y:S01]  /*4e60*/  IMAD.HI.U32 R2, R4, R22, RZ ;  /* 0x0000001604027227 */ /* 0x000fe200078e00ff */
[----:B------:R-:W-:Y:S02]  /*4e70*/  @P2 SHF.R.U32.HI R0, RZ, R23, R3 ;  /* 0x00000017ff002219 */ /* 0x000fe40000011603 */
[----:B------:R-:W-:Y:S02]  /*4e80*/  SHF.R.U32.HI R3, RZ, R61, R6 ;  /* 0x0000003dff037219 */ /* 0x000fe40000011606 */
[----:B------:R-:W-:Y:S01]  /*4e90*/  @P2 SHF.R.U32.HI R4, RZ, R23, R2 ;  /* 0x00000017ff042219 */ /* 0x000fe20000011602 */
[----:B------:R-:W-:Y:S01]  /*4ea0*/  IMAD R0, R26, R0, RZ ;  /* 0x000000001a007224 */ /* 0x000fe200078e02ff */
[----:B------:R-:W-:Y:S02]  /*4eb0*/  SEL R3, R29, R3, !P0 ;  /* 0x000000031d037207 */ /* 0x000fe40004000000 */
[----:B------:R-:W-:Y:S01]  /*4ec0*/  SEL R2, R30, R5, !P3 ;  /* 0x000000051e027207 */ /* 0x000fe20005800000 */
[----:B------:R-:W-:Y:S01]  /*4ed0*/  IMAD R5, R26, R4, RZ ;  /* 0x000000041a057224 */ /* 0x000fe200078e02ff */
[C---:B------:R-:W-:Y:S01]  /*4ee0*/  ISETP.GE.AND P0, PT, R3.reuse, R0, PT ;  /* 0x000000000300720c */ /* 0x040fe20003f06270 */
[C---:B------:R-:W-:Y:S03]  /*4ef0*/  IMAD.HI.U32 R0, R3.reuse, R22, RZ ;  /* 0x0000001603007227 */ /* 0x040fe600078e00ff */
[C---:B------:R-:W-:Y:S02]  /*4f00*/  ISETP.GE.OR P0, PT, R2.reuse, R5, P0 ;  /* 0x000000050200720c */ /* 0x040fe40000706670 */
[----:B------:R-:W-:Y:S04]  /*4f10*/  SHF.R.U32.HI R0, RZ, R23, R0 ;  /* 0x00000017ff007219 */ /* 0x000fe80000011600 */
[C---:B------:R-:W-:Y:S05]  /*4f20*/  SEL R6, R3.reuse, R0, !P2 ;  /* 0x0000000003067207 */ /* 0x040fea0005000000 */
        /* <DEDUP_REMOVED lines=14> */
[----:B------:R-:W-:Y:S07]  /*5010*/  IMAD R29, R3, R24, R29 ;  /* 0x00000018031d7224 */ /* 0x000fee00078e021d */
.L_x_82:
[----:B-1----:R-:W-:Y:S01]  /*5020*/  @!P1 ISETP.NE.AND P0, PT, R8, 0x1, PT ;  /* 0x000000010800980c */ /* 0x002fe20003f05270 */
[----:B------:R-:W-:Y:S01]  /*5030*/  @!P1 IMAD.HI.U32 R0, R30, R10, RZ ;  /* 0x0000000a1e009227 */ /* 0x000fe200078e00ff */
[----:B------:R-:W-:Y:S01]  /*5040*/  @!P1 ISETP.NE.AND P2, PT, R7, 0x1, PT ;  /* 0x000000010700980c */ /* 0x000fe20003f45270 */
[----:B------:R-:W-:Y:S01]  /*5050*/  ULOP3.LUT UP0, URZ, UR52, 0x1b0, URZ, 0xc0, !UPT ;  /* 0x000001b034ff7892 */ /* 0x000fe2000f80c0ff */
[----:B------:R-:W-:Y:S01]  /*5060*/  R2UR UR42, R21 ;  /* 0x00000000152a72ca */ /* 0x000fe200000e0000 */
[----:B------:R-:W-:Y:S01]  /*5070*/  @!P1 IMAD.HI.U32 R2, R29, R9, RZ ;  /* 0x000000091d029227 */ /* 0x000fe200078e00ff */
[----:B------:R-:W-:Y:S02]  /*5080*/  @!P1 SHF.R.U32.HI R0, RZ, R11, R0 ;  /* 0x0000000bff009219 */ /* 0x000fe40000011600 */
[----:B------:R-:W-:Y:S01]  /*5090*/  R2UR UR41, R20 ;  /* 0x00000000142972ca */ /* 0x000fe200000e0000 */
[----:B------:R-:W-:Y:S01]  /*50a0*/  VIADD R73, R73, 0x1 ;  /* 0x0000000149497836 */ /* 0x000fe20000000000 */
[----:B------:R-:W-:Y:S02]  /*50b0*/  @!P1 SHF.R.U32.HI R2, RZ, R12, R2 ;  /* 0x0000000cff029219 */ /* 0x000fe40000011602 */
[----:B------:R-:W-:Y:S02]  /*50c0*/  @!P1 SEL R3, R30, R0, !P2 ;  /* 0x000000001e039207 */ /* 0x000fe40005000000 */
[----:B------:R-:W-:Y:S02]  /*50d0*/  @!P1 SEL R2, R29, R2, !P0 ;  /* 0x000000021d029207 */ /* 0x000fe40004000000 */
[----:B------:R-:W-:Y:S01]  /*50e0*/  @P4 SHF.R.U32.HI R66, RZ, 0x10, R17 ;  /* 0x00000010ff424819 */ /* 0x000fe20000011611 */
[----:B------:R-:W-:Y:S02]  /*50f0*/  USHF.L.U32 UR42, UR42, 0x6, URZ ;  /* 0x000000062a2a7899 */ /* 0x000fe400080006ff */
[----:B------:R-:W-:Y:S02]  /*5100*/  @!P1 IMAD.IADD R0, R2, 0x1, -R3 ;  /* 0x0000000102009824 */ /* 0x000fe400078e0a03 */
[----:B------:R-:W-:Y:S01]  /*5110*/  @!P1 IMAD.IADD R2, R3, 0x1, -R2 ;  /* 0x0000000103029824 */ /* 0x000fe200078e0a02 */
[----:B------:R-:W-:Y:S01]  /*5120*/  USHF.L.U32 UR41, UR41, 0x6, URZ ;  /* 0x0000000629297899 */ /* 0x000fe200080006ff */
[----:B------:R-:W-:Y:S02]  /*5130*/  @!P1 IMAD R30, R0, R7, R30 ;  /* 0x00000007001e9224 */ /* 0x000fe400078e021e */
[----:B------:R-:W-:Y:S01]  /*5140*/  @!P1 IMAD R29, R2, R8, R29 ;  /* 0x00000008021d9224 */ /* 0x000fe200078e021d */
[----:B------:R-:W-:Y:S08]  /*5150*/  BRA.U !UP0, `(.L_x_83) ;  /* 0x00000001087c7547 */ /* 0x000ff0000b800000 */
[----:B------:R-:W1:Y:S01]  /*5160*/  LDCU.64 UR8, c[0x4][0x80] ;  /* 0x01001000ff0877ac */ /* 0x000e620008000a00 */
[----:B------:R-:W-:Y:S01]  /*5170*/  MOV R2, 0x0 ;  /* 0x0000000000027802 */ /* 0x000fe20000000f00 */
[----:B------:R-:W-:Y:S02]  /*5180*/  HFMA2 R12, -RZ, RZ, 0, 5.9604644775390625e-08 ;  /* 0x00000001ff0c7431 */ /* 0x000fe400000001ff */
[----:B------:R-:W-:Y:S01]  /*5190*/  IMAD.MOV.U32 R8, RZ, RZ, 0x70 ;  /* 0x00000070ff087424 */ /* 0x000fe200078e00ff */
[----:B------:R2:W3:Y:S01]  /*51a0*/  LDC.64 R14, c[0x4][R2] ;  /* 0x01000000020e7b82 */ /* 0x0004e20000000a00 */
[----:B------:R-:W4:Y:S01]  /*51b0*/  LDCU.64 UR6, c[0x4][0x88] ;  /* 0x01001100ff0677ac */ /* 0x000f220008000a00 */
[----:B------:R-:W-:Y:S01]  /*51c0*/  IMAD.MOV.U32 R13, RZ, RZ, RZ ;  /* 0x000000ffff0d7224 */ /* 0x000fe200078e00ff */
[----:B------:R-:W2:Y:S01]  /*51d0*/  LDCU.64 UR4, c[0x4][0x8] ;  /* 0x01000100ff0477ac */ /* 0x000ea20008000a00 */
[----:B-1----:R-:W-:Y:S01]  /*51e0*/  MOV R5, UR9 ;  /* 0x0000000900057c02 */ /* 0x002fe20008000f00 */
[----:B------:R-:W-:Y:S01]  /*51f0*/  IMAD.U32 R4, RZ, RZ, UR8 ;  /* 0x00000008ff047e24 */ /* 0x000fe2000f8e00ff */
[----:B----4-:R-:W-:Y:S01]  /*5200*/  MOV R7, UR7 ;  /* 0x0000000700077c02 */ /* 0x010fe20008000f00 */
[----:B------:R-:W-:Y:S01]  /*5210*/  IMAD.U32 R6, RZ, RZ, UR6 ;  /* 0x00000006ff067e24 */ /* 0x000fe2000f8e00ff */
[----:B--2---:R-:W-:Y:S01]  /*5220*/  MOV R11, UR5 ;  /* 0x00000005000b7c02 */ /* 0x004fe20008000f00 */
[----:B------:R-:W-:Y:S02]  /*5230*/  IMAD.U32 R10, RZ, RZ, UR4 ;  /* 0x00000004ff0a7e24 */ /* 0x000fe4000f8e00ff */
[----:B------:R-:W-:Y:S07]  /*5240*/  LEPC R20, `(.L_x_84) ;  /* 0x000000001014794e */ /* 0x000fee0000000000 */
[----:B---3-5:R-:W-:Y:S05]  /*5250*/  CALL.ABS.NOINC R14 ;  /* 0x000000000e007343 */ /* 0x028fea0003c00000 */
.L_x_84:
[----:B------:R-:W1:Y:S01]  /*5260*/  LDCU.64 UR8, c[0x4][0x80] ;  /* 0x01001000ff0877ac */ /* 0x000e620008000a00 */
[----:B------:R-:W2:Y:S01]  /*5270*/  LDC.64 R2, c[0x4][R2] ;  /* 0x0100000002027b82 */ /* 0x000ea20000000a00 */
[----:B------:R-:W-:Y:S02]  /*5280*/  HFMA2 R12, -RZ, RZ, 0, 5.9604644775390625e-08 ;  /* 0x00000001ff0c7431 */ /* 0x000fe400000001ff */
[----:B------:R-:W-:Y:S02]  /*5290*/  IMAD.MOV.U32 R8, RZ, RZ, 0x70 ;  /* 0x00000070ff087424 */ /* 0x000fe400078e00ff */
[----:B------:R-:W-:Y:S01]  /*52a0*/  IMAD.MOV.U32 R13, RZ, RZ, RZ ;  /* 0x000000ffff0d7224 */ /* 0x000fe200078e00ff */
[----:B------:R-:W3:Y:S01]  /*52b0*/  LDCU.64 UR6, c[0x4][0x88] ;  /* 0x01001100ff0677ac */ /* 0x000ee20008000a00 */
[----:B------:R-:W4:Y:S01]  /*52c0*/  LDCU.64 UR4, c[0x4][0x8] ;  /* 0x01000100ff0477ac */ /* 0x000f220008000a00 */
[----:B-1----:R-:W-:Y:S02]  /*52d0*/  MOV R4, UR8 ;  /* 0x0000000800047c02 */ /* 0x002fe40008000f00 */
[----:B------:R-:W-:Y:S02]  /*52e0*/  MOV R5, UR9 ;  /* 0x0000000900057c02 */ /* 0x000fe40008000f00 */
[----:B---3--:R-:W-:Y:S01]  /*52f0*/  MOV R7, UR7 ;  /* 0x0000000700077c02 */ /* 0x008fe20008000f00 */
[----:B------:R-:W-:Y:S01]  /*5300*/  IMAD.U32 R6, RZ, RZ, UR6 ;  /* 0x00000006ff067e24 */ /* 0x000fe2000f8e00ff */
[----:B----4-:R-:W-:Y:S01]  /*5310*/  MOV R11, UR5 ;  /* 0x00000005000b7c02 */ /* 0x010fe20008000f00 */
[----:B------:R-:W-:Y:S02]  /*5320*/  IMAD.U32 R10, RZ, RZ, UR4 ;  /* 0x00000004ff0a7e24 */ /* 0x000fe4000f8e00ff */
[----:B------:R-:W-:Y:S07]  /*5330*/  LEPC R20, `(.L_x_83) ;  /* 0x000000001014794e */ /* 0x000fee0000000000 */
[----:B--2---:R-:W-:Y:S05]  /*5340*/  CALL.ABS.NOINC R2 ;  /* 0x0000000002007343 */ /* 0x004fea0003c00000 */
.L_x_83:
[----:B------:R-:W-:Y:S01]  /*5350*/  ISETP.NE.U32.AND P4, PT, R54, RZ, PT ;  /* 0x000000ff3600720c */ /* 0x000fe20003f85070 */
[----:B------:R-:W-:Y:S01]  /*5360*/  UISETP.NE.AND UP2, UPT, UR53, URZ, UPT ;  /* 0x000000ff3500728c */ /* 0x000fe2000bf45270 */
[----:B------:R-:W-:Y:S01]  /*5370*/  ISETP.NE.U32.AND P2, PT, RZ, UR38, PT ;  /* 0x00000026ff007c0c */ /* 0x000fe2000bf45070 */
[----:B------:R-:W-:Y:S01]  /*5380*/  UISETP.NE.U32.AND UP1, UPT, UR44, URZ, UPT ;  /* 0x000000ff2c00728c */ /* 0x000fe2000bf25070 */
[----:B------:R-:W-:Y:S01]  /*5390*/  ISETP.NE.AND.EX P4, PT, R55, RZ, PT, P4 ;  /* 0x000000ff3700720c */ /* 0x000fe20003f85340 */
[----:B------:R-:W-:Y:S01]  /*53a0*/  UPLOP3.LUT UP0, UPT, UPT, UPT, UPT, 0x40, 0x4 ;  /* 0x000000000004789c */ /* 0x000fe20003f0e870 */
[----:B------:R-:W-:Y:S01]  /*53b0*/  ISETP.NE.AND.EX P2, PT, RZ, UR39, PT, P2 ;  /* 0x00000027ff007c0c */ /* 0x000fe2000bf45320 */
[----:B------:R-:W-:Y:S01]  /*53c0*/  UISETP.NE.AND.EX UP1, UPT, UR45, URZ, UPT, UP1 ;  /* 0x000000ff2d00728c */ /* 0x000fe2000bf25310 */
[----:B------:R-:W-:Y:S04]  /*53d0*/  PLOP3.LUT P1, PT, PT, PT, UP2, 0x80, 0x8 ;  /* 0x000000000008781c */ /* 0x000fe80003f2f028 */
[----:B------:R-:W-:Y:S06]  /*53e0*/  @UP2 UPLOP3.LUT UP0, UPT, UPT, UPT, UP1, 0x80, 0x8 ;  /* 0x000000000008289c */ /* 0x000fec0003f0f010 */
[----:B------:R-:W-:Y:S01]  /*53f0*/  PLOP3.LUT P0, PT, PT, PT, UP0, 0x80, 0x8 ;  /* 0x000000000008781c */ /* 0x000fe20003f0f008 */
[----:B------:R-:W-:Y:S01]  /*5400*/  @!UPT UIADD3 URZ, UPT, UPT, URZ, URZ, URZ ;  /* 0x000000fffffff290 */ /* 0x000fe2000fffe0ff */
[----:B------:R-:W-:Y:S11]  /*5410*/  BRA.U !UP1, `(.L_x_85) ;  /* 0x0000000109387547 */ /* 0x000ff6000b800000 */
[----:B------:R-:W-:Y:S01]  /*5420*/  UISETP.NE.U32.AND UP0, UPT, UR38, URZ, UPT ;  /* 0x000000ff2600728c */ /* 0x000fe2000bf05070 */
[----:B------:R-:W-:Y:S02]  /*5430*/  HFMA2 R0, -RZ, RZ, 0, 5.9604644775390625e-08 ;  /* 0x00000001ff007431 */ /* 0x000fe400000001ff */
[----:B------:R-:W-:Y:S01]  /*5440*/  IMAD.MOV.U32 R60, RZ, RZ, 0x1 ;  /* 0x00000001ff3c7424 */ /* 0x000fe200078e00ff */
[----:B------:R-:W-:Y:S06]  /*5450*/  UISETP.NE.AND.EX UP0, UPT, UR39, URZ, UPT, UP0 ;  /* 0x000000ff2700728c */ /* 0x000fec000bf05300 */
[----:B------:R-:W-:Y:S05]  /*5460*/  PLOP3.LUT P3, PT, PT, PT, UP0, 0x80, 0x8 ;  /* 0x000000000008781c */ /* 0x000fea0003f6f008 */
[----:B------:R-:W1:Y:S01]  /*5470*/  @UP0 LDCU.64 UR6, c[0x0][0x888] ;  /* 0x00011100ff0607ac */ /* 0x000e620008000a00 */
[----:B------:R-:W-:Y:S07]  /*5480*/  @UP0 UIMAD UR4, UR36, UR44, URZ ;  /* 0x0000002c240402a4 */ /* 0x000fee000f8e02ff */
[----:B------:R-:W-:Y:S01]  /*5490*/  @!P3 PRMT R60, R0, 0x7610, R60 ;  /* 0x00007610003cb816 */ /* 0x000fe2000000003c */
[----:B-1----:R-:W-:Y:S03]  /*54a0*/  @UP0 UIMAD.WIDE UR6, UR4, 0x4, UR6 ;  /* 0x00000004040608a5 */ /* 0x002fe6000f8e0206 */
[----:B------:R-:W1:Y:S03]  /*54b0*/  @!UP0 LDCU UR4, c[0x0][0x880] ;  /* 0x00011000ff0487ac */ /* 0x000e660008000800 */
[----:B------:R-:W-:Y:S01]  /*54c0*/  IMAD.U32 R2, RZ, RZ, UR6 ;  /* 0x00000006ff027e24 */ /* 0x000fe2000f8e00ff */
[----:B------:R-:W-:Y:S05]  /*54d0*/  MOV R3, UR7 ;  /* 0x0000000700037c02 */ /* 0x000fea0008000f00 */
[----:B-----5:R2:W5:Y:S02]  /*54e0*/  @P3 LDG.E R35, desc[UR46][R2.64] ;  /* 0x0000002e02233981 */ /* 0x020564000c1e1900 */
[----:B-12---:R-:W-:Y:S02]  /*54f0*/  @!P3 IMAD.U32 R35, RZ, RZ, UR4 ;  /* 0x00000004ff23be24 */ /* 0x006fe4000f8e00ff */
.L_x_85:
[----:B------:R-:W-:Y:S05]  /*5500*/  @!P4 BRA `(.L_x_86) ;  /* 0x000000000020c947 */ /* 0x000fea0003800000 */
[----:B------:R-:W-:Y:S04]  /*5510*/  ISETP.NE.U32.AND P3, PT, R52, RZ, PT ;  /* 0x000000ff3400720c */ /* 0x000fe80003f65070 */
[----:B------:R-:W-:Y:S11]  /*5520*/  ISETP.NE.AND.EX P3, PT, R53, RZ, PT, P3 ;  /* 0x000000ff3500720c */ /* 0x000ff60003f65330 */
[----:B------:R-:W-:Y:S02]  /*5530*/  @!UPT UIADD3 URZ, UPT, UPT, URZ, URZ, URZ ;  /* 0x000000fffffff290 */ /* 0x000fe4000fffe0ff */
[----:B------:R-:W1:Y:S01]  /*5540*/  @P3 LDC.64 R2, c[0x0][0x8a8] ;  /* 0x00022a00ff023b82 */ /* 0x000e620000000a00 */
[----:B------:R-:W-:Y:S04]  /*5550*/  @P3 IMAD R0, R54, UR36, RZ ;  /* 0x0000002436003c24 */ /* 0x000fe8000f8e02ff */
[----:B-1----:R-:W-:Y:S05]  /*5560*/  @P3 IMAD.WIDE R2, R0, 0x4, R2 ;  /* 0x0000000400023825 */ /* 0x002fea00078e0202 */
[----:B-----5:R1:W5:Y:S02]  /*5570*/  @P3 LDG.E R33, desc[UR46][R2.64] ;  /* 0x0000002e02213981 */ /* 0x020364000c1e1900 */
[----:B-1----:R-:W2:Y:S02]  /*5580*/  @!P3 LDC R33, c[0x0][0x8a0] ;  /* 0x00022800ff21bb82 */ /* 0x002ea40000000800 */
.L_x_86:
[----:B-----5:R-:W-:Y:S01]  /*5590*/  FSETP.NEU.AND P3, PT, R35, RZ, PT ;  /* 0x000000ff2300720b */ /* 0x020fe20003f6d000 */
[----:B------:R-:W-:Y:S01]  /*55a0*/  IMAD.U32 R2, RZ, RZ, UR56 ;  /* 0x00000038ff027e24 */ /* 0x000fe2000f8e00ff */
[----:B------:R-:W-:Y:S01]  /*55b0*/  SEL R5, RZ, 0xffffffff, P2 ;  /* 0xffffffffff057807 */ /* 0x000fe20001000000 */
[----:B------:R-:W-:Y:S01]  /*55c0*/  ULOP3.LUT UR4, UR51, 0x1, URZ, 0x3c, !UPT ;  /* 0x0000000133047892 */ /* 0x000fe2000f8e3cff */
[----:B------:R-:W-:Y:S01]  /*55d0*/  @P1 LOP3.LUT P2, RZ, R60, 0xff, RZ, 0xc0, !PT ;  /* 0x000000ff3cff1812 */ /* 0x000fe2000784c0ff */
[----:B------:R-:W-:Y:S01]  /*55e0*/  BSSY B1, `(.L_x_87) ;  /* 0x000003d000017945 */ /* 0x000fe20003800000 */
[----:B------:R-:W-:Y:S01]  /*55f0*/  @P1 SEL R0, RZ, 0xffffffff, P3 ;  /* 0xffffffffff001807 */ /* 0x000fe20001800000 */
[----:B------:R-:W-:Y:S01]  /*5600*/  IMAD.MOV.U32 R47, RZ, RZ, 0x1 ;  /* 0x00000001ff2f7424 */ /* 0x000fe200078e00ff */
[----:B------:R-:W-:Y:S01]  /*5610*/  LEA R2, R2, UR48, 0x3 ;  /* 0x0000003002027c11 */ /* 0x000fe2000f8e18ff */
[----:B------:R-:W-:Y:S01]  /*5620*/  IMAD.U32 R45, RZ, RZ, UR4 ;  /* 0x00000004ff2d7e24 */ /* 0x000fe2000f8e00ff */
[----:B------:R-:W-:Y:S01]  /*5630*/  @P0 SEL R0, R5, R0, !P2 ;  /* 0x0000000005000207 */ /* 0x000fe20005000000 */
[----:B------:R-:W-:Y:S01]  /*5640*/  IMAD.U32 R46, RZ, RZ, UR56 ;  /* 0x00000038ff2e7e24 */ /* 0x000fe2000f8e00ff */
[C---:B------:R-:W-:Y:S02]  /*5650*/  LEA R44, R31.reuse, UR48, 0x3 ;  /* 0x000000301f2c7c11 */ /* 0x040fe4000f8e18ff */
[----:B------:R-:W-:Y:S02]  /*5660*/  CS2R R50, SRZ ;  /* 0x0000000000327805 */ /* 0x000fe4000001ff00 */
[----:B------:R-:W-:Y:S02]  /*5670*/  @P1 LOP3.LUT R0, R0, 0x1, RZ, 0xc0, !PT ;  /* 0x0000000100001812 */ /* 0x000fe400078ec0ff */
[----:B------:R-:W-:Y:S02]  /*5680*/  CS2R R48, SRZ ;  /* 0x0000000000307805 */ /* 0x000fe4000001ff00 */
[----:B------:R-:W-:Y:S02]  /*5690*/  SHF.L.U32 R3, R68, 0x1f, RZ ;  /* 0x0000001f44037819 */ /* 0x000fe400000006ff */
[----:B------:R-:W-:Y:S02]  /*56a0*/  CS2R R42, SRZ ;  /* 0x00000000002a7805 */ /* 0x000fe4000001ff00 */
[----:B------:R-:W-:Y:S02]  /*56b0*/  ISETP.NE.U32.OR P5, PT, R0, 0x1, !P1 ;  /* 0x000000010000780c */ /* 0x000fe40004fa5470 */
[----:B------:R-:W-:Y:S02]  /*56c0*/  CS2R R40, SRZ ;  /* 0x0000000000287805 */ /* 0x000fe4000001ff00 */
[----:B------:R-:W-:Y:S02]  /*56d0*/  PLOP3.LUT P2, PT, PT, PT, UP1, 0x80, 0x8 ;  /* 0x000000000008781c */ /* 0x000fe40003f4f018 */
[----:B------:R-:W-:Y:S02]  /*56e0*/  LEA.HI R34, R31, R31, RZ, 0x1 ;  /* 0x0000001f1f227211 */ /* 0x000fe400078f08ff */
[----:B------:R-:W-:Y:S02]  /*56f0*/  LOP3.LUT P4, R72, R60, 0xff, RZ, 0xc0, !PT ;  /* 0x000000ff3c487812 */ /* 0x000fe4000788c0ff */
[----:B------:R-:W-:Y:S02]  /*5700*/  SEL R4, RZ, 0xffffffff, P3 ;  /* 0xffffffffff047807 */ /* 0x000fe40001800000 */
[----:B------:R-:W-:Y:S02]  /*5710*/  P2R R74, PR, RZ, 0x20 ;  /* 0x00000020ff4a7803 */ /* 0x000fe40000000000 */
[----:B------:R-:W-:Y:S03]  /*5720*/  @P5 SHF.L.U32 R0, R45, 0x1f, RZ ;  /* 0x0000001f2d005819 */ /* 0x000fe600000006ff */
[----:B------:R-:W-:Y:S01]  /*5730*/  @P2 SEL R4, R5, R4, !P4 ;  /* 0x0000000405042207 */ /* 0x000fe20006000000 */
[----:B------:R1:W3:Y:S03]  /*5740*/  @P5 SYNCS.PHASECHK.TRANS64.TRYWAIT P1, [R2+URZ+0x50], R0 ;  /* 0x00005000020055a7 */ /* 0x0002e600080211ff */
[----:B------:R-:W-:Y:S04]  /*5750*/  LOP3.LUT R4, R4, 0x1, RZ, 0xc0, !PT ;  /* 0x0000000104047812 */ /* 0x000fe800078ec0ff */
[----:B------:R-:W-:Y:S04]  /*5760*/  ISETP.NE.U32.AND P2, PT, R4, 0x1, PT ;  /* 0x000000010400780c */ /* 0x000fe80003f45070 */
[----:B------:R-:W-:Y:S01]  /*5770*/  P2R R76, PR, RZ, 0x4 ;  /* 0x00000004ff4c7803 */ /* 0x000fe20000000000 */
[----:B------:R4:W2:Y:S01]  /*5780*/  SYNCS.PHASECHK.TRANS64.TRYWAIT P0, [R44+URZ+0xb0], R3 ;  /* 0x0000b0032c0075a7 */ /* 0x0008a200080011ff */
[C---:B-1----:R-:W-:Y:S01]  /*5790*/  IMAD.SHL.U32 R0, R34.reuse, 0x20, RZ ;  /* 0x0000002022007824 */ /* 0x042fe200078e00ff */
[----:B------:R-:W-:Y:S04]  /*57a0*/  LOP3.LUT R34, R34, 0xffe, RZ, 0xc0, !PT ;  /* 0x00000ffe22227812 */ /* 0x000fe800078ec0ff */
[----:B------:R-:W-:Y:S01]  /*57b0*/  LOP3.LUT R0, R0, 0xffffffc0, RZ, 0xc0, !PT ;  /* 0xffffffc000007812 */ /* 0x000fe200078ec0ff */
[----:B------:R-:W-:Y:S04]  /*57c0*/  IMAD.IADD R34, R31, 0x1, -R34 ;  /* 0x000000011f227824 */ /* 0x000fe800078e0a22 */
[----:B------:R-:W-:Y:S04]  /*57d0*/  IMAD.IADD R0, R32, 0x1, R0 ;  /* 0x0000000120007824 */ /* 0x000fe800078e0200 */
[----:B------:R-:W-:Y:S01]  /*57e0*/  IMAD R34, R34, 0x100000, R0 ;  /* 0x0010000022227824 */ /* 0x000fe200078e0200 */
[----:B---3--:R-:W-:Y:S01]  /*57f0*/  @P5 SEL R47, RZ, 0x1, !P1 ;  /* 0x00000001ff2f5807 */ /* 0x008fe20004800000 */
[----:B----4-:R-:W-:Y:S06]  /*5800*/  @!P5 BRA `(.L_x_88) ;  /* 0x000000000068d947 */ /* 0x010fec0003800000 */
[----:B------:R-:W-:Y:S01]  /*5810*/  HFMA2 R43, -RZ, RZ, 0, 0 ;  /* 0x00000000ff2b7431 */ /* 0x000fe200000001ff */
[----:B------:R-:W-:Y:S01]  /*5820*/  ISETP.NE.AND P1, PT, R47, RZ, PT ;  /* 0x000000ff2f00720c */ /* 0x000fe20003f25270 */
[----:B------:R-:W-:Y:S01]  /*5830*/  IMAD.U32 R0, RZ, RZ, UR56 ;  /* 0x00000038ff007e24 */ /* 0x000fe2000f8e00ff */
[----:B------:R-:W-:Y:S11]  /*5840*/  BSSY B0, `(.L_x_89) ;  /* 0x0000005000007945 */ /* 0x000ff60003800000 */
[----:B------:R-:W-:Y:S05]  /*5850*/  @P1 BRA `(.L_x_90) ;  /* 0x00000000000c1947 */ /* 0x000fea0003800000 */
[----:B------:R-:W-:Y:S04]  /*5860*/  SHF.L.U32 R4, R45, 0x1f, RZ ;  /* 0x0000001f2d047819 */ /* 0x000fe800000006ff */
[----:B------:R-:W1:Y:S02]  /*5870*/  SYNCS.PHASECHK.TRANS64.TRYWAIT P1, [R2+URZ+0x50], R4 ;  /* 0x00005004020075a7 */ /* 0x000e6400080211ff */
[----:B-1----:R-:W-:Y:S05]  /*5880*/  @!P1 BRA `(.L_x_91) ;  /* 0x0000001c00b49947 */ /* 0x002fea0003800000 */
.L_x_90:
[----:B------:R-:W-:Y:S05]  /*5890*/  BSYNC B0 ;  /* 0x0000000000007941 */ /* 0x000fea0003800000 */
.L_x_89:
[----:B------:R-:W-:Y:S01]  /*58a0*/  ISETP.NE.AND P1, PT, R76, RZ, PT ;  /* 0x000000ff4c00720c */ /* 0x000fe20003f25270 */
[----:B------:R-:W-:Y:S01]  /*58b0*/  IMAD.MOV.U32 R42, RZ, RZ, RZ ;  /* 0x000000ffff2a7224 */ /* 0x000fe200078e00ff */
[----:B------:R-:W-:Y:S02]  /*58c0*/  CS2R R40, SRZ ;  /* 0x0000000000287805 */ /* 0x000fe4000001ff00 */
[----:B------:R-:W-:Y:S02]  /*58d0*/  CS2R R50, SRZ ;  /* 0x0000000000327805 */ /* 0x000fe4000001ff00 */
[----:B------:R-:W-:Y:S07]  /*58e0*/  CS2R R48, SRZ ;  /* 0x0000000000307805 */ /* 0x000fee000001ff00 */
[----:B-1----:R-:W-:Y:S01]  /*58f0*/  @P1 IMAD R2, R0, 0x800, R64 ;  /* 0x0000080000021824 */ /* 0x002fe200078e0240 */
[----:B------:R-:W-:Y:S05]  /*5900*/  @P1 WARPSYNC.ALL ;  /* 0x0000000000001948 */ /* 0x000fea0003800000 */
[----:B------:R-:W-:Y:S01]  /*5910*/  @P1 LEA R2, R2, UR48, 0x1 ;  /* 0x0000003002021c11 */ /* 0x000fe2000f8e08ff */
[----:B------:R-:W-:Y:S04]  /*5920*/  UIADD3 UR5, UPT, UPT, UR56, 0x1, URZ ;  /* 0x0000000138057890 */ /* 0x000fe8000fffe0ff */
[----:B------:R1:W3:Y:S01]  /*5930*/  @P1 LDSM.16.M88.4 R40, [R2+0x200] ;  /* 0x000200000228183b */ /* 0x0002e20000000200 */
[----:B------:R-:W-:Y:S01]  /*5940*/  UISETP.NE.AND UP0, UPT, UR5, 0x3, UPT ;  /* 0x000000030500788c */ /* 0x000fe2000bf05270 */
[----:B------:R-:W-:Y:S03]  /*5950*/  @P1 IMAD R0, R69, 0x2, R2 ;  /* 0x0000000245001824 */ /* 0x000fe600078e0202 */
[----:B------:R-:W-:Y:S02]  /*5960*/  USEL UR4, URZ, 0x1, UP0 ;  /* 0x00000001ff047887 */ /* 0x000fe40008000000 */
[----:B------:R1:W4:Y:S01]  /*5970*/  @P1 LDSM.16.M88.4 R48, [R0+0x200] ;  /* 0x000200000030183b */ /* 0x0003220000000200 */
[----:B------:R-:W-:Y:S03]  /*5980*/  USEL UR5, UR5, URZ, UP0 ;  /* 0x000000ff05057287 */ /* 0x000fe60008000000 */
[----:B------:R-:W-:Y:S03]  /*5990*/  LOP3.LUT R45, R45, UR4, RZ, 0x3c, !PT ;  /* 0x000000042d2d7c12 */ /* 0x000fe6000f8e3cff */
[----:B------:R-:W-:Y:S02]  /*59a0*/  IMAD.U32 R46, RZ, RZ, UR5 ;  /* 0x00000005ff2e7e24 */ /* 0x000fe4000f8e00ff */
.L_x_88:
[----:B------:R-:W-:Y:S05]  /*59b0*/  BSYNC B1 ;  /* 0x0000000000017941 */ /* 0x000fea0003800000 */
.L_x_87:
[----:B-1----:R-:W-:Y:S04]  /*59c0*/  SHF.R.U32.HI R0, RZ, 0x15, R34 ;  /* 0x00000015ff007819 */ /* 0x002fe80000011622 */
[----:B------:R-:W-:Y:S01]  /*59d0*/  LOP3.LUT P1, RZ, R0, 0x3, R65, 0x48, !PT ;  /* 0x0000000300ff7812 */ /* 0x000fe20007824841 */
[----:B------:R-:W-:Y:S01]  /*59e0*/  @!UPT UIADD3 URZ, UPT, UPT, URZ, URZ, URZ ;  /* 0x000000fffffff290 */ /* 0x000fe2000fffe0ff */
[----:B--2---:R-:W-:Y:S11]  /*59f0*/  @P0 BRA `(.L_x_92) ;  /* 0x0000000000080947 */ /* 0x004ff60003800000 */
[----:B------:R-:W1:Y:S02]  /*5a00*/  SYNCS.PHASECHK.TRANS64.TRYWAIT P0, [R44+URZ+0xb0], R3 ;  /* 0x0000b0032c0075a7 */ /* 0x000e6400080011ff */
[----:B-1----:R-:W-:Y:S05]  /*5a10*/  @!P0 BRA `(.L_x_93) ;  /* 0x0000001c00648947 */ /* 0x002fea0003800000 */
.L_x_92:
[----:B------:R-:W-:Y:S05]  /*5a20*/  @!P1 BRA `(.L_x_94) ;  /* 0x0000000000409947 */ /* 0x000fea0003800000 */
[----:B------:R-:W2:Y:S01]  /*5a30*/  LDCU.64 UR8, c[0x4][0x70] ;  /* 0x01000e00ff0877ac */ /* 0x000ea20008000a00 */
[----:B-1----:R-:W-:Y:S01]  /*5a40*/  MOV R3, 0x0 ;  /* 0x0000000000037802 */ /* 0x002fe20000000f00 */
[----:B------:R-:W-:Y:S02]  /*5a50*/  HFMA2 R12, -RZ, RZ, 0, 5.9604644775390625e-08 ;  /* 0x00000001ff0c7431 */ /* 0x000fe400000001ff */
[----:B------:R-:W-:Y:S02]  /*5a60*/  IMAD.MOV.U32 R8, RZ, RZ, 0x192 ;  /* 0x00000192ff087424 */ /* 0x000fe400078e00ff */
[----:B------:R-:W-:Y:S01]  /*5a70*/  IMAD.MOV.U32 R13, RZ, RZ, RZ ;  /* 0x000000ffff0d7224 */ /* 0x000fe200078e00ff */
[----:B------:R-:W1:Y:S01]  /*5a80*/  LDCU.64 UR6, c[0x4][0x78] ;  /* 0x01000f00ff0677ac */ /* 0x000e620008000a00 */
[----:B------:R-:W3:Y:S01]  /*5a90*/  LDC.64 R2, c[0x4][R3] ;  /* 0x0100000003027b82 */ /* 0x000ee20000000a00 */
[----:B------:R-:W5:Y:S01]  /*5aa0*/  LDCU.64 UR4, c[0x4][0x10] ;  /* 0x01000200ff0477ac */ /* 0x000f620008000a00 */
[----:B--2---:R-:W-:Y:S01]  /*5ab0*/  MOV R5, UR9 ;  /* 0x0000000900057c02 */ /* 0x004fe20008000f00 */
[----:B------:R-:W-:Y:S01]  /*5ac0*/  IMAD.U32 R4, RZ, RZ, UR8 ;  /* 0x00000008ff047e24 */ /* 0x000fe2000f8e00ff */
[----:B-1----:R-:W-:Y:S01]  /*5ad0*/  MOV R7, UR7 ;  /* 0x0000000700077c02 */ /* 0x002fe20008000f00 */
[----:B------:R-:W-:Y:S01]  /*5ae0*/  IMAD.U32 R6, RZ, RZ, UR6 ;  /* 0x00000006ff067e24 */ /* 0x000fe2000f8e00ff */
[----:B-----5:R-:W-:Y:S01]  /*5af0*/  MOV R11, UR5 ;  /* 0x00000005000b7c02 */ /* 0x020fe20008000f00 */
[----:B------:R-:W-:Y:S02]  /*5b00*/  IMAD.U32 R10, RZ, RZ, UR4 ;  /* 0x00000004ff0a7e24 */ /* 0x000fe4000f8e00ff */
[----:B------:R-:W-:Y:S07]  /*5b10*/  LEPC R20, `(.L_x_94) ;  /* 0x000000001014794e */ /* 0x000fee0000000000 */
[----:B---34-:R-:W-:Y:S05]  /*5b20*/  CALL.ABS.NOINC R2 ;  /* 0x0000000002007343 */ /* 0x018fea0003c00000 */
.L_x_94:
[----:B------:R-:W-:Y:S05]  /*5b30*/  WARPSYNC.ALL ;  /* 0x0000000000007948 */ /* 0x000fea0003800000 */
[----:B------:R-:W-:Y:S01]  /*5b40*/  R2UR UR4, R34 ;  /* 0x00000000220472ca */ /* 0x000fe200000e0000 */
[----:B-1-3--:R-:W-:Y:S01]  /*5b50*/  HADD2.F32 R3, -RZ, R40.H0_H0 ;  /* 0x20000028ff037230 */ /* 0x00afe20000004100 */
[----:B------:R-:W-:Y:S01]  /*5b60*/  SHF.L.U32 R75, R69, 0x1, RZ ;  /* 0x00000001454b7819 */ /* 0x000fe200000006ff */
[----:B------:R-:W-:Y:S01]  /*5b70*/  HADD2.F32 R20, -RZ, R42.H0_H0 ;  /* 0x2000002aff147230 */ /* 0x000fe20000004100 */
[----:B------:R-:W-:Y:S01]  /*5b80*/  ISETP.NE.AND P0, PT, R70, RZ, PT ;  /* 0x000000ff4600720c */ /* 0x000fe20003f05270 */
[----:B------:R-:W-:Y:S08]  /*5b90*/  BSSY.RECONVERGENT B0, `(.L_x_95) ;  /* 0x000004d000007945 */ /* 0x000ff00003800200 */
[----:B------:R-:W1:Y:S02]  /*5ba0*/  LDTM.16dp256bit.x4 R4, tmem[UR4] ;  /* 0x00000004000479ee */ /* 0x000e640008120000 */
[C---:B-1----:R-:W-:Y:S01]  /*5bb0*/  FMUL R0, R33.reuse, R4 ;  /* 0x0000000421007220 */ /* 0x042fe20000400000 */
[----:B------:R-:W-:Y:S02]  /*5bc0*/  HADD2.F32 R4, -RZ, R40.H1_H1 ;  /* 0x30000028ff047230 */ /* 0x000fe40000004100 */
[----:B------:R-:W-:Y:S01]  /*5bd0*/  FMUL R2, R33, R5 ;  /* 0x0000000521027220 */ /* 0x000fe20000400000 */
[--C-:B------:R-:W-:Y:S02]  /*5be0*/  HADD2.F32 R5, -RZ, R41.reuse.H0_H0 ;  /* 0x20000029ff057230 */ /* 0x100fe40000004100 */
[----:B------:R-:W-:Y:S01]  /*5bf0*/  FFMA R0, R35, R3, R0 ;  /* 0x0000000323007223 */ /* 0x000fe20000000000 */
[----:B------:R-:W-:Y:S01]  /*5c00*/  FMUL R3, R33, R6 ;  /* 0x0000000621037220 */ /* 0x000fe20000400000 */
[----:B------:R-:W-:Y:S02]  /*5c10*/  HADD2.F32 R6, -RZ, R41.H1_H1 ;  /* 0x30000029ff067230 */ /* 0x000fe40000004100 */
[----:B------:R-:W-:Y:S01]  /*5c20*/  FFMA R2, R35, R4, R2 ;  /* 0x0000000423027223 */ /* 0x000fe20000000002 */
[----:B------:R-:W-:Y:S01]  /*5c30*/  FMUL R7, R33, R7 ;  /* 0x0000000721077220 */ /* 0x000fe20000400000 */
[----:B------:R-:W-:Y:S01]  /*5c40*/  FFMA R3, R35, R5, R3 ;  /* 0x0000000523037223 */ /* 0x000fe20000000003 */
[C---:B------:R-:W-:Y:S01]  /*5c50*/  FMUL R4, R33.reuse, R8 ;  /* 0x0000000821047220 */ /* 0x040fe20000400000 */
[----:B------:R-:W-:Y:S01]  /*5c60*/  FMUL R5, R33, R9 ;  /* 0x0000000921057220 */ /* 0x000fe20000400000 */
[----:B------:R-:W-:Y:S01]  /*5c70*/  F2FP.F16.F32.PACK_AB R36, R2, R0 ;  /* 0x000000000224723e */ /* 0x000fe200000000ff */
[C---:B------:R-:W-:Y:S01]  /*5c80*/  FFMA R7, R35.reuse, R6, R7 ;  /* 0x0000000623077223 */ /* 0x040fe20000000007 */
[----:B------:R-:W-:Y:S02]  /*5c90*/  HADD2.F32 R0, -RZ, R42.H1_H1 ;  /* 0x3000002aff007230 */ /* 0x000fe40000004100 */
[----:B------:R-:W-:Y:S01]  /*5ca0*/  FFMA R4, R35, R20, R4 ;  /* 0x0000001423047223 */ /* 0x000fe20000000004 */
[--C-:B------:R-:W-:Y:S02]  /*5cb0*/  HADD2.F32 R2, -RZ, R43.reuse.H0_H0 ;  /* 0x2000002bff027230 */ /* 0x100fe40000004100 */
[----:B------:R-:W-:Y:S01]  /*5cc0*/  FMUL R6, R33, R10 ;  /* 0x0000000a21067220 */ /* 0x000fe20000400000 */
[----:B------:R-:W-:Y:S01]  /*5cd0*/  F2FP.F16.F32.PACK_AB R37, R7, R3 ;  /* 0x000000030725723e */ /* 0x000fe200000000ff */
[----:B------:R-:W-:Y:S02]  /*5ce0*/  HADD2.F32 R3, -RZ, R43.H1_H1 ;  /* 0x3000002bff037230 */ /* 0x000fe40000004100 */
[----:B------:R-:W-:Y:S01]  /*5cf0*/  FFMA R5, R35, R0, R5 ;  /* 0x0000000023057223 */ /* 0x000fe20000000005 */
[C---:B------:R-:W-:Y:S01]  /*5d00*/  FMUL R11, R33.reuse, R11 ;  /* 0x0000000b210b7220 */ /* 0x040fe20000400000 */
[--C-:B----4-:R-:W-:Y:S02]  /*5d10*/  HADD2.F32 R7, -RZ, R48.reuse.H0_H0 ;  /* 0x20000030ff077230 */ /* 0x110fe40000004100 */
[C---:B------:R-:W-:Y:S01]  /*5d20*/  FMUL R8, R33.reuse, R12 ;  /* 0x0000000c21087220 */ /* 0x040fe20000400000 */
[----:B------:R-:W-:Y:S02]  /*5d30*/  HADD2.F32 R0, -RZ, R48.H1_H1 ;  /* 0x30000030ff007230 */ /* 0x000fe40000004100 */
[----:B------:R-:W-:Y:S01]  /*5d40*/  FMUL R9, R33, R13 ;  /* 0x0000000d21097220 */ /* 0x000fe20000400000 */
[C---:B------:R-:W-:Y:S01]  /*5d50*/  FFMA R6, R35.reuse, R2, R6 ;  /* 0x0000000223067223 */ /* 0x040fe20000000006 */
[C---:B------:R-:W-:Y:S01]  /*5d60*/  FFMA R11, R35.reuse, R3, R11 ;  /* 0x00000003230b7223 */ /* 0x040fe2000000000b */
[C---:B------:R-:W-:Y:S01]  /*5d70*/  FFMA R8, R35.reuse, R7, R8 ;  /* 0x0000000723087223 */ /* 0x040fe20000000008 */
[----:B------:R-:W-:Y:S01]  /*5d80*/  FFMA R9, R35, R0, R9 ;  /* 0x0000000023097223 */ /* 0x000fe20000000009 */
[--C-:B------:R-:W-:Y:S02]  /*5d90*/  HADD2.F32 R2, -RZ, R49.reuse.H0_H0 ;  /* 0x20000031ff027230 */ /* 0x100fe40000004100 */
[C---:B------:R-:W-:Y:S01]  /*5da0*/  FMUL R10, R33.reuse, R14 ;  /* 0x0000000e210a7220 */ /* 0x040fe20000400000 */
[----:B------:R-:W-:Y:S02]  /*5db0*/  HADD2.F32 R0, -RZ, R49.H1_H1 ;  /* 0x30000031ff007230 */ /* 0x000fe40000004100 */
[----:B------:R-:W-:Y:S01]  /*5dc0*/  FMUL R15, R33, R15 ;  /* 0x0000000f210f7220 */ /* 0x000fe20000400000 */
[----:B------:R-:W-:Y:S01]  /*5dd0*/  F2FP.F16.F32.PACK_AB R38, R5, R4 ;  /* 0x000000040526723e */ /* 0x000fe200000000ff */
[----:B------:R-:W-:Y:S01]  /*5de0*/  FFMA R10, R35, R2, R10 ;  /* 0x00000002230a7223 */ /* 0x000fe2000000000a */
[----:B------:R-:W-:Y:S01]  /*5df0*/  FMUL R12, R33, R16 ;  /* 0x00000010210c7220 */ /* 0x000fe20000400000 */
[----:B------:R-:W-:Y:S01]  /*5e00*/  FFMA R15, R35, R0, R15 ;  /* 0x00000000230f7223 */ /* 0x000fe2000000000f */
[--C-:B------:R-:W-:Y:S01]  /*5e10*/  HADD2.F32 R0, -RZ, R50.reuse.H0_H0 ;  /* 0x20000032ff007230 */ /* 0x100fe20000004100 */
[----:B------:R-:W-:Y:S01]  /*5e20*/  MOV R5, UR56 ;  /* 0x0000003800057c02 */ /* 0x000fe20008000f00 */
[----:B------:R-:W-:Y:S02]  /*5e30*/  HADD2.F32 R2, -RZ, R50.H1_H1 ;  /* 0x30000032ff027230 */ /* 0x000fe40000004100 */
[C---:B------:R-:W-:Y:S01]  /*5e40*/  FMUL R13, R33.reuse, R17 ;  /* 0x00000011210d7220 */ /* 0x040fe20000400000 */
[--C-:B------:R-:W-:Y:S02]  /*5e50*/  HADD2.F32 R3, -RZ, R51.reuse.H0_H0 ;  /* 0x20000033ff037230 */ /* 0x100fe40000004100 */
[C---:B------:R-:W-:Y:S01]  /*5e60*/  FMUL R14, R33.reuse, R18 ;  /* 0x00000012210e7220 */ /* 0x040fe20000400000 */
[----:B------:R-:W-:Y:S02]  /*5e70*/  HADD2.F32 R4, -RZ, R51.H1_H1 ;  /* 0x30000033ff047230 */ /* 0x000fe40000004100 */
[----:B------:R-:W-:Y:S01]  /*5e80*/  FMUL R19, R33, R19 ;  /* 0x0000001321137220 */ /* 0x000fe20000400000 */
[----:B------:R-:W-:Y:S01]  /*5e90*/  FFMA R12, R35, R0, R12 ;  /* 0x00000000230c7223 */ /* 0x000fe2000000000c */
[----:B------:R-:W-:Y:S01]  /*5ea0*/  LEA R5, R5, R64, 0xb ;  /* 0x0000004005057211 */ /* 0x000fe200078e58ff */
[C---:B------:R-:W-:Y:S01]  /*5eb0*/  FFMA R13, R35.reuse, R2, R13 ;  /* 0x00000002230d7223 */ /* 0x040fe2000000000d */
[C---:B------:R-:W-:Y:S01]  /*5ec0*/  FFMA R14, R35.reuse, R3, R14 ;  /* 0x00000003230e7223 */ /* 0x040fe2000000000e */
[----:B------:R-:W-:Y:S01]  /*5ed0*/  FFMA R19, R35, R4, R19 ;  /* 0x0000000423137223 */ /* 0x000fe20000000013 */
[----:B------:R-:W-:Y:S02]  /*5ee0*/  F2FP.F16.F32.PACK_AB R39, R11, R6 ;  /* 0x000000060b27723e */ /* 0x000fe400000000ff */
[----:B------:R-:W-:Y:S02]  /*5ef0*/  LEA R5, R5, UR48, 0x1 ;  /* 0x0000003005057c11 */ /* 0x000fe4000f8e08ff */
[----:B------:R-:W-:Y:S02]  /*5f00*/  F2FP.F16.F32.PACK_AB R8, R9, R8 ;  /* 0x000000080908723e */ /* 0x000fe400000000ff */
[----:B------:R-:W-:Y:S01]  /*5f10*/  F2FP.F16.F32.PACK_AB R9, R15, R10 ;  /* 0x0000000a0f09723e */ /* 0x000fe200000000ff */
[----:B------:R1:W-:Y:S01]  /*5f20*/  STSM.16.M88.4 [R5+0x200], R36 ;  /* 0x0002002405007844 */ /* 0x0003e20000000200 */
[----:B------:R-:W-:Y:S02]  /*5f30*/  F2FP.F16.F32.PACK_AB R10, R13, R12 ;  /* 0x0000000c0d0a723e */ /* 0x000fe400000000ff */
[----:B------:R-:W-:Y:S02]  /*5f40*/  F2FP.F16.F32.PACK_AB R11, R19, R14 ;  /* 0x0000000e130b723e */ /* 0x000fe400000000ff */
[----:B------:R-:W-:Y:S05]  /*5f50*/  IADD3 R0, PT, PT, R75, 0x200, R5 ;  /* 0x000002004b007810 */ /* 0x000fea0007ffe005 */
[----:B------:R1:W-:Y:S01]  /*5f60*/  STSM.16.M88.4 [R0], R8 ;  /* 0x0000000800007844 */ /* 0x0003e20000000200 */
[----:B------:R-:W-:Y:S01]  /*5f70*/  @!PT LDS RZ, [RZ] ;  /* 0x00000000fffff984 */ /* 0x000fe20000000800 */
[----:B------:R-:W-:Y:S01]  /*5f80*/  @!PT LDS RZ, [RZ] ;  /* 0x00000000fffff984 */ /* 0x000fe20000000800 */
[----:B------:R-:W-:Y:S01]  /*5f90*/  @!PT LDS RZ, [RZ] ;  /* 0x00000000fffff984 */ /* 0x000fe20000000800 */
[----:B------:R-:W-:Y:S01]  /*5fa0*/  @!PT LDS RZ, [RZ] ;  /* 0x00000000fffff984 */ /* 0x000fe20000000800 */
[----:B------:R2:W-:Y:S07]  /*5fb0*/  MEMBAR.ALL.CTA ;  /* 0x0000000000007992 */ /* 0x0005ee0000008000 */
[----:B--2---:R-:W2:Y:S02]  /*5fc0*/  FENCE.VIEW.ASYNC.S ;  /* 0x00000000000073c6 */ /* 0x004ea40000000000 */
[----:B--2---:R-:W-:Y:S06]  /*5fd0*/  BAR.SYNC.DEFER_BLOCKING 0x1, 0x80 ;  /* 0x0042000000007b1d */ /* 0x004fec0000010000 */
[----:B------:R-:W-:Y:S05]  /*5fe0*/  @P0 BRA `(.L_x_96) ;  /* 0x00000000001c0947 */ /* 0x000fea0003800000 */
[----:B------:R-:W-:Y:S02]  /*5ff0*/  UIADD3 UR6, UP0, UPT, UR54, 0x680, URZ ;  /* 0x0000068036067890 */ /* 0x000fe4000ff1e0ff */
[----:B------:R-:W-:Y:S02]  /*6000*/  ULEA UR4, UR56, UR48, 0xc ;  /* 0x0000003038047291 */ /* 0x000fe4000f8e60ff */
[----:B------:R-:W-:Y:S02]  /*6010*/  UIADD3.X UR7, UPT, UPT, URZ, UR55, URZ, UP0, !UPT ;  /* 0x00000037ff077290 */ /* 0x000fe400087fe4ff */
[----:B------:R-:W-:Y:S01]  /*6020*/  UIADD3 UR40, UPT, UPT, UR4, 0x200, URZ ;  /* 0x0000020004287890 */ /* 0x000fe2000fffe0ff */
[----:B------:R-:W-:Y:S08]  /*6030*/  UMOV UR43, UR36 ;  /* 0x00000024002b7c82 */ /* 0x000ff00008000000 */
[----:B------:R2:W-:Y:S02]  /*6040*/  UTMASTG.3D [UR40], [UR6] ;  /* 0x00000028060073b5 */ /* 0x0005e40008010000 */
[----:B--2---:R0:W-:Y:S02]  /*6050*/  UTMACMDFLUSH ;  /* 0x00000000000079b7 */ /* 0x0041e40000000000 */
.L_x_96:
[----:B------:R-:W-:Y:S05]  /*6060*/  BSYNC.RECONVERGENT B0 ;  /* 0x0000000000007941 */ /* 0x000fea0003800200 */
.L_x_95:
[----:B------:R-:W-:Y:S01]  /*6070*/  UIADD3 UR40, UPT, UPT, UR56, 0x1, URZ ;  /* 0x0000000138287890 */ /* 0x000fe2000fffe0ff */
[----:B------:R-:W-:Y:S03]  /*6080*/  BSSY.RECONVERGENT B0, `(.L_x_97) ;  /* 0x0000005000007945 */ /* 0x000fe60003800200 */
[----:B------:R-:W-:Y:S04]  /*6090*/  UISETP.NE.AND UP0, UPT, UR40, 0x3, UPT ;  /* 0x000000032800788c */ /* 0x000fe8000bf05270 */
[----:B------:R-:W-:Y:S01]  /*60a0*/  USEL UR43, UR40, URZ, UP0 ;  /* 0x000000ff282b7287 */ /* 0x000fe20008000000 */
[----:B------:R-:W-:Y:S11]  /*60b0*/  @P0 BRA `(.L_x_98) ;  /* 0x0000000000040947 */ /* 0x000ff60003800000 */
[----:B------:R-:W-:Y:S04]  /*60c0*/  DEPBAR.LE SB0, 0x1 ;  /* 0x000080400000791a */ /* 0x000fe80000000000 */
.L_x_98:
[----:B------:R-:W-:Y:S05]  /*60d0*/  BSYNC.RECONVERGENT B0 ;  /* 0x0000000000007941 */ /* 0x000fea0003800200 */
.L_x_97:
[----:B------:R-:W-:Y:S01]  /*60e0*/  BAR.SYNC.DEFER_BLOCKING 0x1, 0x80 ;  /* 0x0042000000007b1d */ /* 0x000fe20000010000 */
[----:B------:R-:W-:Y:S01]  /*60f0*/  ISETP.NE.AND P1, PT, R74, RZ, PT ;  /* 0x000000ff4a00720c */ /* 0x000fe20003f25270 */
[----:B------:R-:W-:Y:S01]  /*6100*/  UISETP.NE.AND UP0, UPT, UR50, URZ, UPT ;  /* 0x000000ff3200728c */ /* 0x000fe2000bf05270 */
[----:B------:R-:W-:Y:S11]  /*6110*/  LEA R2, R46, UR48, 0x3 ;  /* 0x000000302e027c11 */ /* 0x000ff6000f8e18ff */
[----:B------:R-:W-:Y:S01]  /*6120*/  @P1 SHF.L.U32 R3, R45, 0x1f, RZ ;  /* 0x0000001f2d031819 */ /* 0x000fe200000006ff */
[----:B------:R-:W-:Y:S06]  /*6130*/  BRA.U !UP0, `(.L_x_99) ;  /* 0x0000000108247547 */ /* 0x000fec000b800000 */
[----:B------:R-:W-:Y:S01]  /*6140*/  IMAD.U32 R4, RZ, RZ, UR49 ;  /* 0x00000031ff047e24 */ /* 0x000fe2000f8e00ff */
[----:B-1----:R-:W-:Y:S01]  /*6150*/  MOV R0, UR37 ;  /* 0x0000002500007c02 */ /* 0x002fe20008000f00 */
[----:B------:R-:W-:Y:S03]  /*6160*/  UIADD3 UR49, UPT, UPT, UR49, 0x1, URZ ;  /* 0x0000000131317890 */ /* 0x000fe6000fffe0ff */
[----:B------:R-:W-:Y:S01]  /*6170*/  @P1 LEA R4, R4, UR48, 0x3 ;  /* 0x0000003004041c11 */ /* 0x000fe2000f8e18ff */
[----:B------:R-:W-:Y:S04]  /*6180*/  UISETP.NE.AND UP0, UPT, UR49, 0x3, UPT ;  /* 0x000000033100788c */ /* 0x000fe8000bf05270 */
[----:B------:R-:W-:Y:S01]  /*6190*/  @P1 VIADD R4, R4, 0x68 ;  /* 0x0000006804041836 */ /* 0x000fe20000000000 */
[----:B------:R-:W-:Y:S04]  /*61a0*/  USEL UR49, UR49, URZ, UP0 ;  /* 0x000000ff31317287 */ /* 0x000fe80008000000 */
[----:B------:R-:W-:Y:S04]  /*61b0*/  @P1 PRMT R0, R0, 0x654, R4 ;  /* 0x0000065400001816 */ /* 0x000fe80000000004 */
[----:B------:R2:W-:Y:S04]  /*61c0*/  @P1 SYNCS.ARRIVE.TRANS64.RED.A1T0 RZ, [R0+URZ], RZ ;  /* 0x000000ff00ff19a7 */ /* 0x0005e800081004ff */
.L_x_99:
[----:B------:R-:W3:Y:S01]  /*61d0*/  @P1 SYNCS.PHASECHK.TRANS64.TRYWAIT P0, [R2+URZ+0x50], R3 ;  /* 0x00005003020015a7 */ /* 0x000ee200080011ff */
[----:B------:R-:W-:Y:S01]  /*61e0*/  BSSY B1, `(.L_x_100) ;  /* 0x0000013000017945 */ /* 0x000fe20003800000 */
[----:B---3--:R-:W-:Y:S03]  /*61f0*/  @P1 SEL R47, RZ, 0x1, !P0 ;  /* 0x00000001ff2f1807 */ /* 0x008fe60004000000 */
[----:B------:R-:W-:Y:S05]  /*6200*/  @!P1 BRA `(.L_x_101) ;  /* 0x0000000000409947 */ /* 0x000fea0003800000 */
[----:B------:R-:W-:Y:S01]  /*6210*/  ISETP.NE.AND P1, PT, R76, RZ, PT ;  /* 0x000000ff4c00720c */ /* 0x000fe20003f25270 */
[----:B------:R-:W-:Y:S01]  /*6220*/  BSSY B0, `(.L_x_102) ;  /* 0x0000009000007945 */ /* 0x000fe20003800000 */
[----:B------:R-:W-:Y:S11]  /*6230*/  ISETP.NE.AND P0, PT, R47, RZ, PT ;  /* 0x000000ff2f00720c */ /* 0x000ff60003f05270 */
[----:B------:R-:W-:Y:S05]  /*6240*/  @P1 IMAD R3, R46, 0x800, R64 ;  /* 0x000008002e031824 */ /* 0x000fea00078e0240 */
[----:B------:R-:W-:Y:S05]  /*6250*/  @P1 LEA R3, R3, UR48, 0x1 ;  /* 0x0000003003031c11 */ /* 0x000fea000f8e08ff */
[----:B-12---:R-:W-:Y:S01]  /*6260*/  @P1 IMAD.IADD R0, R75, 0x1, R3 ;  /* 0x000000014b001824 */ /* 0x006fe200078e0203 */
[----:B------:R-:W-:Y:S06]  /*6270*/  @P0 BRA `(.L_x_103) ;  /* 0x00000000000c0947 */ /* 0x000fec0003800000 */
[----:B------:R-:W-:Y:S04]  /*6280*/  SHF.L.U32 R45, R45, 0x1f, RZ ;  /* 0x0000001f2d2d7819 */ /* 0x000fe800000006ff */
[----:B------:R-:W1:Y:S02]  /*6290*/  SYNCS.PHASECHK.TRANS64.TRYWAIT P0, [R2+URZ+0x50], R45 ;  /* 0x0000502d020075a7 */ /* 0x000e6400080011ff */
[----:B-1----:R-:W-:Y:S05]  /*62a0*/  @!P0 BRA `(.L_x_104) ;  /* 0x0000001400548947 */ /* 0x002fea0003800000 */
.L_x_103:
[----:B------:R-:W-:Y:S05]  /*62b0*/  BSYNC B0 ;  /* 0x0000000000007941 */ /* 0x000fea0003800000 */
.L_x_102:
[----:B------:R-:W-:Y:S11]  /*62c0*/  ISETP.NE.AND P0, PT, R76, RZ, PT ;  /* 0x000000ff4c00720c */ /* 0x000ff60003f05270 */
[----:B------:R-:W-:Y:S02]  /*62d0*/  @!UPT UIADD3 URZ, UPT, UPT, URZ, URZ, URZ ;  /* 0x000000fffffff290 */ /* 0x000fe4000fffe0ff */
[----:B------:R-:W-:Y:S05]  /*62e0*/  @P0 WARPSYNC.ALL ;  /* 0x0000000000000948 */ /* 0x000fea0003800000 */
[----:B------:R3:W4:Y:S04]  /*62f0*/  @P0 LDSM.16.M88.4 R40, [R3+0x200] ;  /* 0x000200000328083b */ /* 0x0007280000000200 */
[----:B------:R3:W2:Y:S02]  /*6300*/  @P0 LDSM.16.M88.4 R48, [R0+0x200] ;  /* 0x000200000030083b */ /* 0x0006a40000000200 */
.L_x_101:
[----:B------:R-:W-:Y:S05]  /*6310*/  BSYNC B1 ;  /* 0x0000000000017941 */ /* 0x000fea0003800000 */
.L_x_100:
[----:B-123--:R-:W-:Y:S05]  /*6320*/  VIADD R0, R34, 0x20 ;  /* 0x0000002022007836 */ /* 0x00efea0000000000 */
[----:B------:R-:W-:Y:S04]  /*6330*/  SHF.R.U32.HI R0, RZ, 0x15, R0 ;  /* 0x00000015ff007819 */ /* 0x000fe80000011600 */
[----:B------:R-:W-:Y:S11]  /*6340*/  LOP3.LUT P0, RZ, R0, 0x3, R65, 0x48, !PT ;  /* 0x0000000300ff7812 */ /* 0x000ff60007804841 */
[----:B------:R-:W-:Y:S02]  /*6350*/  @!UPT UIADD3 URZ, UPT, UPT, URZ, URZ, URZ ;  /* 0x000000fffffff290 */ /* 0x000fe4000fffe0ff */
[----:B------:R-:W-:Y:S05]  /*6360*/  @!P0 BRA `(.L_x_105) ;  /* 0x0000000000408947 */ /* 0x000fea0003800000 */
[----:B------:R-:W1:Y:S01]  /*6370*/  LDCU.64 UR8, c[0x4][0x70] ;  /* 0x01000e00ff0877ac */ /* 0x000e620008000a00 */
[----:B------:R-:W-:Y:S01]  /*6380*/  MOV R3, 0x0 ;  /* 0x0000000000037802 */ /* 0x000fe20000000f00 */
[----:B------:R-:W-:Y:S02]  /*6390*/  HFMA2 R12, -RZ, RZ, 0, 5.9604644775390625e-08 ;  /* 0x00000001ff0c7431 */ /* 0x000fe400000001ff */
[----:B------:R-:W-:Y:S02]  /*63a0*/  IMAD.MOV.U32 R8, RZ, RZ, 0x192 ;  /* 0x00000192ff087424 */ /* 0x000fe400078e00ff */
[----:B------:R-:W-:Y:S01]  /*63b0*/  IMAD.MOV.U32 R13, RZ, RZ, RZ ;  /* 0x000000ffff0d7224 */ /* 0x000fe200078e00ff */
[----:B------:R-:W2:Y:S01]  /*63c0*/  LDCU.64 UR6, c[0x4][0x78] ;  /* 0x01000f00ff0677ac */ /* 0x000ea20008000a00 */
[----:B------:R-:W3:Y:S01]  /*63d0*/  LDC.64 R2, c[0x4][R3] ;  /* 0x0100000003027b82 */ /* 0x000ee20000000a00 */
[----:B------:R-:W5:Y:S01]  /*63e0*/  LDCU.64 UR4, c[0x4][0x10] ;  /* 0x01000200ff0477ac */ /* 0x000f620008000a00 */
[----:B-1----:R-:W-:Y:S01]  /*63f0*/  MOV R5, UR9 ;  /* 0x0000000900057c02 */ /* 0x002fe20008000f00 */
[----:B------:R-:W-:Y:S01]  /*6400*/  IMAD.U32 R4, RZ, RZ, UR8 ;  /* 0x00000008ff047e24 */ /* 0x000fe2000f8e00ff */
[----:B--2---:R-:W-:Y:S01]  /*6410*/  MOV R7, UR7 ;  /* 0x0000000700077c02 */ /* 0x004fe20008000f00 */
[----:B------:R-:W-:Y:S01]  /*6420*/  IMAD.U32 R6, RZ, RZ, UR6 ;  /* 0x00000006ff067e24 */ /* 0x000fe2000f8e00ff */
[----:B-----5:R-:W-:Y:S01]  /*6430*/  MOV R11, UR5 ;  /* 0x00000005000b7c02 */ /* 0x020fe20008000f00 */
[----:B------:R-:W-:Y:S02]  /*6440*/  IMAD.U32 R10, RZ, RZ, UR4 ;  /* 0x00000004ff0a7e24 */ /* 0x000fe4000f8e00ff */
[----:B------:R-:W-:Y:S07]  /*6450*/  LEPC R20, `(.L_x_105) ;  /* 0x000000001014794e */ /* 0x000fee0000000000 */
[----:B---34-:R-:W-:Y:S05]  /*6460*/  CALL.ABS.NOINC R2 ;  /* 0x0000000002007343 */ /* 0x018fea0003c00000 */
.L_x_105:
[----:B------:R-:W-:Y:S01]  /*6470*/  ISETP.NE.AND P0, PT, R70, RZ, PT ;  /* 0x000000ff4600720c */ /* 0x000fe20003f05270 */
[----:B------:R-:W-:Y:S05]  /*6480*/  WARPSYNC.ALL ;  /* 0x0000000000007948 */ /* 0x000fea0003800000 */
[----:B------:R-:W-:Y:S01]  /*6490*/  R2UR UR4, R34 ;  /* 0x00000000220472ca */ /* 0x000fe200000e0000 */
[--C-:B----4-:R-:W-:Y:S01]  /*64a0*/  HADD2.F32 R20, -RZ, R40.reuse.H0_H0 ;  /* 0x20000028ff147230 */ /* 0x110fe20000004100 */
[----:B------:R-:W-:Y:S01]  /*64b0*/  R2UR UR5, R44 ;  /* 0x000000002c0572ca */ /* 0x000fe200000e0000 */
[----:B------:R-:W-:Y:S01]  /*64c0*/  HADD2.F32 R21, -RZ, R40.H1_H1 ;  /* 0x30000028ff157230 */ /* 0x000fe20000004100 */
[----:B------:R-:W-:Y:S01]  /*64d0*/  BSSY.RECONVERGENT B0, `(.L_x_106) ;  /* 0x0000053000007945 */ /* 0x000fe20003800200 */
[--C-:B------:R-:W-:Y:S02]  /*64e0*/  HADD2.F32 R34, -RZ, R41.reuse.H0_H0 ;  /* 0x20000029ff227230 */ /* 0x100fe40000004100 */
[----:B------:R-:W-:Y:S02]  /*64f0*/  HADD2.F32 R36, -RZ, R41.H1_H1 ;  /* 0x30000029ff247230 */ /* 0x000fe40000004100 */
[--C-:B------:R-:W-:Y:S02]  /*6500*/  HADD2.F32 R37, -RZ, R42.reuse.H0_H0 ;  /* 0x2000002aff257230 */ /* 0x100fe40000004100 */
[----:B------:R-:W-:Y:S02]  /*6510*/  HADD2.F32 R38, -RZ, R42.H1_H1 ;  /* 0x3000002aff267230 */ /* 0x000fe40000004100 */
[----:B------:R-:W1:Y:S01]  /*6520*/  LDTM.16dp256bit.x4 R4, tmem[UR4+0x20] ;  /* 0x00002004000479ee */ /* 0x000e620008120000 */
[----:B------:R-:W-:Y:S01]  /*6530*/  NOP ;  /* 0x0000000000007918 */ /* 0x000fe20000000000 */
[----:B------:R-:W-:Y:S01]  /*6540*/  UIADD3 UR5, UPT, UPT, UR5, 0xd0, URZ ;  /* 0x000000d005057890 */ /* 0x000fe2000fffe0ff */
[--C-:B------:R-:W-:Y:S02]  /*6550*/  HADD2.F32 R39, -RZ, R43.reuse.H0_H0 ;  /* 0x2000002bff277230 */ /* 0x100fe40000004100 */
[----:B------:R-:W-:Y:S01]  /*6560*/  HADD2.F32 R40, -RZ, R43.H1_H1 ;  /* 0x3000002bff287230 */ /* 0x000fe20000004100 */
[----:B------:R-:W-:Y:S01]  /*6570*/  UPRMT UR5, UR37, 0x654, UR5 ;  /* 0x0000065425057896 */ /* 0x000fe20008000005 */
[--C-:B------:R-:W-:Y:S02]  /*6580*/  HADD2.F32 R41, -RZ, R48.reuse.H0_H0 ;  /* 0x20000030ff297230 */ /* 0x100fe40000004100 */
[----:B------:R-:W-:Y:S02]  /*6590*/  HADD2.F32 R42, -RZ, R48.H1_H1 ;  /* 0x30000030ff2a7230 */ /* 0x000fe40000004100 */
[--C-:B------:R-:W-:Y:S02]  /*65a0*/  HADD2.F32 R43, -RZ, R49.reuse.H0_H0 ;  /* 0x20000031ff2b7230 */ /* 0x100fe40000004100 */
[----:B------:R-:W-:Y:S02]  /*65b0*/  HADD2.F32 R44, -RZ, R49.H1_H1 ;  /* 0x30000031ff2c7230 */ /* 0x000fe40000004100 */
[----:B-1----:R-:W-:Y:S01]  /*65c0*/  SYNCS.ARRIVE.TRANS64.RED.A1T0 RZ, [UR5], RZ ;  /* 0x000000ffffff79a7 */ /* 0x002fe20008100405 */
[--C-:B------:R-:W-:Y:S02]  /*65d0*/  HADD2.F32 R45, -RZ, R50.reuse.H0_H0 ;  /* 0x20000032ff2d7230 */ /* 0x100fe40000004100 */
[----:B------:R-:W-:Y:S02]  /*65e0*/  HADD2.F32 R46, -RZ, R50.H1_H1 ;  /* 0x30000032ff2e7230 */ /* 0x000fe40000004100 */
[--C-:B------:R-:W-:Y:S02]  /*65f0*/  HADD2.F32 R47, -RZ, R51.reuse.H0_H0 ;  /* 0x20000033ff2f7230 */ /* 0x100fe40000004100 */
[----:B------:R-:W-:Y:S02]  /*6600*/  HADD2.F32 R48, -RZ, R51.H1_H1 ;  /* 0x30000033ff307230 */ /* 0x000fe40000004100 */
[C---:B------:R-:W-:Y:S01]  /*6610*/  FMUL R4, R33.reuse, R4 ;  /* 0x0000000421047220 */ /* 0x040fe20000400000 */
[C---:B------:R-:W-:Y:S01]  /*6620*/  FMUL R5, R33.reuse, R5 ;  /* 0x0000000521057220 */ /* 0x040fe20000400000 */
[C---:B------:R-:W-:Y:S01]  /*6630*/  FMUL R6, R33.reuse, R6 ;  /* 0x0000000621067220 */ /* 0x040fe20000400000 */
[----:B------:R-:W-:Y:S01]  /*6640*/  FMUL R7, R33, R7 ;  /* 0x0000000721077220 */ /* 0x000fe20000400000 */
[C---:B------:R-:W-:Y:S01]  /*6650*/  FFMA R4, R35.reuse, R20, R4 ;  /* 0x0000001423047223 */ /* 0x040fe20000000004 */
[C---:B------:R-:W-:Y:S01]  /*6660*/  FFMA R5, R35.reuse, R21, R5 ;  /* 0x0000001523057223 */ /* 0x040fe20000000005 */
[C---:B------:R-:W-:Y:S01]  /*6670*/  FFMA R6, R35.reuse, R34, R6 ;  /* 0x0000002223067223 */ /* 0x040fe20000000006 */
[----:B------:R-:W-:Y:S01]  /*6680*/  FFMA R7, R35, R36, R7 ;  /* 0x0000002423077223 */ /* 0x000fe20000000007 */
[C---:B------:R-:W-:Y:S01]  /*6690*/  FMUL R8, R33.reuse, R8 ;  /* 0x0000000821087220 */ /* 0x040fe20000400000 */
[----:B------:R-:W-:Y:S01]  /*66a0*/  FMUL R9, R33, R9 ;  /* 0x0000000921097220 */ /* 0x000fe20000400000 */
[----:B------:R-:W-:Y:S01]  /*66b0*/  F2FP.F16.F32.PACK_AB R4, R5, R4 ;  /* 0x000000040504723e */ /* 0x000fe200000000ff */
[----:B------:R-:W-:Y:S01]  /*66c0*/  FMUL R10, R33, R10 ;  /* 0x0000000a210a7220 */ /* 0x000fe20000400000 */
[----:B------:R-:W-:Y:S01]  /*66d0*/  F2FP.F16.F32.PACK_AB R5, R7, R6 ;  /* 0x000000060705723e */ /* 0x000fe200000000ff */
[C---:B------:R-:W-:Y:S01]  /*66e0*/  FFMA R8, R35.reuse, R37, R8 ;  /* 0x0000002523087223 */ /* 0x040fe20000000008 */
[----:B------:R-:W-:Y:S01]  /*66f0*/  FFMA R9, R35, R38, R9 ;  /* 0x0000002623097223 */ /* 0x000fe20000000009 */
[C---:B------:R-:W-:Y:S01]  /*6700*/  FMUL R11, R33.reuse, R11 ;  /* 0x0000000b210b7220 */ /* 0x040fe20000400000 */
[C---:B------:R-:W-:Y:S01]  /*6710*/  FMUL R0, R33.reuse, R12 ;  /* 0x0000000c21007220 */ /* 0x040fe20000400000 */
[----:B------:R-:W-:Y:S01]  /*6720*/  FMUL R2, R33, R13 ;  /* 0x0000000d21027220 */ /* 0x000fe20000400000 */
[----:B------:R-:W-:Y:S01]  /*6730*/  FFMA R10, R35, R39, R10 ;  /* 0x00000027230a7223 */ /* 0x000fe2000000000a */
[----:B------:R-:W-:Y:S01]  /*6740*/  FMUL R3, R33, R14 ;  /* 0x0000000e21037220 */ /* 0x000fe20000400000 */
[----:B------:R-:W-:Y:S01]  /*6750*/  F2FP.F16.F32.PACK_AB R6, R9, R8 ;  /* 0x000000080906723e */ /* 0x000fe200000000ff */
[----:B------:R-:W-:Y:S01]  /*6760*/  FFMA R11, R35, R40, R11 ;  /* 0x00000028230b7223 */ /* 0x000fe2000000000b */
[C---:B------:R-:W-:Y:S01]  /*6770*/  FMUL R15, R33.reuse, R15 ;  /* 0x0000000f210f7220 */ /* 0x040fe20000400000 */
[----:B------:R-:W-:Y:S01]  /*6780*/  FMUL R12, R33, R16 ;  /* 0x00000010210c7220 */ /* 0x000fe20000400000 */
[----:B------:R-:W-:Y:S01]  /*6790*/  FFMA R0, R35, R41, R0 ;  /* 0x0000002923007223 */ /* 0x000fe20000000000 */
[----:B------:R-:W-:Y:S01]  /*67a0*/  MOV R8, UR43 ;  /* 0x0000002b00087c02 */ /* 0x000fe20008000f00 */
[----:B------:R-:W-:Y:S01]  /*67b0*/  FMUL R13, R33, R17 ;  /* 0x00000011210d7220 */ /* 0x000fe20000400000 */
[----:B------:R-:W-:Y:S01]  /*67c0*/  FFMA R2, R35, R42, R2 ;  /* 0x0000002a23027223 */ /* 0x000fe20000000002 */
[----:B------:R-:W-:Y:S01]  /*67d0*/  FMUL R14, R33, R18 ;  /* 0x00000012210e7220 */ /* 0x000fe20000400000 */
[C---:B------:R-:W-:Y:S01]  /*67e0*/  FFMA R3, R35.reuse, R43, R3 ;  /* 0x0000002b23037223 */ /* 0x040fe20000000003 */
[----:B------:R-:W-:Y:S01]  /*67f0*/  FFMA R15, R35, R44, R15 ;  /* 0x0000002c230f7223 */ /* 0x000fe2000000000f */
[----:B------:R-:W-:Y:S01]  /*6800*/  FMUL R19, R33, R19 ;  /* 0x0000001321137220 */ /* 0x000fe20000400000 */
[C---:B------:R-:W-:Y:S01]  /*6810*/  FFMA R12, R35.reuse, R45, R12 ;  /* 0x0000002d230c7223 */ /* 0x040fe2000000000c */
        /* <DEDUP_REMOVED lines=23> */
[----:B------:R-:W-:Y:S02]  /*6990*/  UIADD3 UR5, UPT, UPT, UR41, 0x20, URZ ;  /* 0x0000002029057890 */ /* 0x000fe4000fffe0ff */
[----:B------:R-:W-:Y:S02]  /*69a0*/  UIADD3 UR4, UPT, UPT, UR10, 0x200, URZ ;  /* 0x000002000a047890 */ /* 0x000fe4000fffe0ff */
[----:B------:R-:W-:Y:S01]  /*69b0*/  UIADD3.X UR9, UPT, UPT, URZ, UR55, URZ, UP0, !UPT ;  /* 0x00000037ff097290 */ /* 0x000fe200087fe4ff */
[----:B------:R-:W-:Y:S01]  /*69c0*/  UMOV UR6, UR42 ;  /* 0x0000002a00067c82 */ /* 0x000fe20008000000 */
[----:B------:R-:W-:Y:S07]  /*69d0*/  UMOV UR7, UR36 ;  /* 0x0000002400077c82 */ /* 0x000fee0008000000 */
[----:B------:R2:W-:Y:S02]  /*69e0*/  UTMASTG.3D [UR4], [UR8] ;  /* 0x00000004080073b5 */ /* 0x0005e40008010000 */
[----:B--2---:R0:W-:Y:S02]  /*69f0*/  UTMACMDFLUSH ;  /* 0x00000000000079b7 */ /* 0x0041e40000000000 */
.L_x_107:
[----:B------:R-:W-:Y:S05]  /*6a00*/  BSYNC.RECONVERGENT B0 ;  /* 0x0000000000007941 */ /* 0x000fea0003800200 */
.L_x_106:
[----:B------:R-:W-:Y:S01]  /*6a10*/  UIADD3 UR43, UPT, UPT, UR43, 0x1, URZ ;  /* 0x000000012b2b7890 */ /* 0x000fe2000fffe0ff */
[----:B------:R-:W-:Y:S03]  /*6a20*/  BSSY.RECONVERGENT B0, `(.L_x_108) ;  /* 0x0000008000007945 */ /* 0x000fe60003800200 */
[----:B------:R-:W-:Y:S04]  /*6a30*/  UISETP.NE.AND UP0, UPT, UR43, 0x3, UPT ;  /* 0x000000032b00788c */ /* 0x000fe8000bf05270 */
[----:B------:R-:W-:Y:S02]  /*6a40*/  UISETP.EQ.XOR UP1, UPT, UR40, 0x3, !UP0 ;  /* 0x000000032800788c */ /* 0x000fe4000c722a70 */
[----:B------:R-:W-:Y:S02]  /*6a50*/  USEL UR56, UR43, URZ, UP0 ;  /* 0x000000ff2b387287 */ /* 0x000fe40008000000 */
[----:B------:R-:W-:Y:S04]  /*6a60*/  USEL UR4, URZ, 0x1, !UP1 ;  /* 0x00000001ff047887 */ /* 0x000fe8000c800000 */
[----:B------:R-:W-:Y:S01]  /*6a70*/  ULOP3.LUT UR51, UR51, UR4, URZ, 0x3c, !UPT ;  /* 0x0000000433337292 */ /* 0x000fe2000f8e3cff */
[----:B------:R-:W-:Y:S11]  /*6a80*/  @P0 BRA `(.L_x_109) ;  /* 0x0000000000040947 */ /* 0x000ff60003800000 */
[----:B------:R-:W-:Y:S04]  /*6a90*/  DEPBAR.LE SB0, 0x1 ;  /* 0x000080400000791a */ /* 0x000fe80000000000 */
.L_x_109:
[----:B------:R-:W-:Y:S05]  /*6aa0*/  BSYNC.RECONVERGENT B0 ;  /* 0x0000000000007941 */ /* 0x000fea0003800200 */
.L_x_108:
[----:B------:R-:W-:Y:S01]  /*6ab0*/  BAR.SYNC.DEFER_BLOCKING 0x1, 0x80 ;  /* 0x0042000000007b1d */ /* 0x000fe20000010000 */
[----:B------:R-:W-:Y:S01]  /*6ac0*/  UISETP.NE.AND UP0, UPT, UR50, -0x2, UPT ;  /* 0xfffffffe3200788c */ /* 0x000fe2000bf05270 */
[----:B------:R-:W-:Y:S08]  /*6ad0*/  IADD3 R31, PT, PT, R31, 0x1, RZ ;  /* 0x000000011f1f7810 */ /* 0x000ff00007ffe0ff */
[----:B------:R-:W-:Y:S05]  /*6ae0*/  BRA.U !UP0, `(.L_x_110) ;  /* 0x0000000108287547 */ /* 0x000fea000b800000 */
[----:B------:R-:W-:Y:S01]  /*6af0*/  ISETP.NE.AND P0, PT, R74, RZ, PT ;  /* 0x000000ff4a00720c */ /* 0x000fe20003f05270 */
[----:B------:R-:W-:Y:S01]  /*6b00*/  IMAD.U32 R2, RZ, RZ, UR49 ;  /* 0x00000031ff027e24 */ /* 0x000fe2000f8e00ff */
[----:B------:R-:W-:Y:S01]  /*6b10*/  UIADD3 UR49, UPT, UPT, UR49, 0x1, URZ ;  /* 0x0000000131317890 */ /* 0x000fe2000fffe0ff */
[----:B------:R-:W-:Y:S03]  /*6b20*/  IMAD.U32 R0, RZ, RZ, UR37 ;  /* 0x00000025ff007e24 */ /* 0x000fe6000f8e00ff */
[----:B------:R-:W-:Y:S04]  /*6b30*/  UISETP.NE.AND UP0, UPT, UR49, 0x3, UPT ;  /* 0x000000033100788c */ /* 0x000fe8000bf05270 */
[----:B------:R-:W-:Y:S03]  /*6b40*/  USEL UR49, UR49, URZ, UP0 ;  /* 0x000000ff31317287 */ /* 0x000fe60008000000 */
[----:B------:R-:W-:Y:S05]  /*6b50*/  @P0 LEA R2, R2, UR48, 0x3 ;  /* 0x0000003002020c11 */ /* 0x000fea000f8e18ff */
[----:B------:R-:W-:Y:S05]  /*6b60*/  @P0 VIADD R2, R2, 0x68 ;  /* 0x0000006802020836 */ /* 0x000fea0000000000 */
[----:B------:R-:W-:Y:S04]  /*6b70*/  @P0 PRMT R0, R0, 0x654, R2 ;  /* 0x0000065400000816 */ /* 0x000fe80000000002 */
[----:B------:R2:W-:Y:S03]  /*6b80*/  @P0 SYNCS.ARRIVE.TRANS64.RED.A1T0 RZ, [R0+URZ], RZ ;  /* 0x000000ff00ff09a7 */ /* 0x0005e600081004ff */
.L_x_110:
[----:B------:R-:W-:Y:S01]  /*6b90*/  ISETP.NE.AND P2, PT, R71, RZ, PT ;  /* 0x000000ff4700720c */ /* 0x000fe20003f45270 */
[----:B------:R-:W-:Y:S01]  /*6ba0*/  UIADD3 UR50, UPT, UPT, UR50, 0x2, URZ ;  /* 0x0000000232327890 */ /* 0x000fe2000fffe0ff */
[----:B------:R-:W-:Y:S01]  /*6bb0*/  ISETP.NE.AND P0, PT, R73, 0x2, PT ;  /* 0x000000024900780c */ /* 0x000fe20003f05270 */
[----:B------:R-:W-:Y:S01]  /*6bc0*/  IMAD.IADD R20, R29, 0x1, R58 ;  /* 0x000000011d147824 */ /* 0x000fe200078e023a */
[----:B------:R-:W-:Y:S01]  /*6bd0*/  ISETP.NE.AND P1, PT, R31, 0x4, PT ;  /* 0x000000041f00780c */ /* 0x000fe20003f25270 */
[----:B------:R-:W-:Y:S01]  /*6be0*/  IMAD.IADD R21, R30, 0x1, R59 ;  /* 0x000000011e157824 */ /* 0x000fe200078e023b */
[----:B------:R-:W-:Y:S02]  /*6bf0*/  SEL R2, RZ, 0x1, P0 ;  /* 0x00000001ff027807 */ /* 0x000fe40000000000 */
[----:B--2---:R-:W-:Y:S02]  /*6c00*/  SEL R0, RZ, 0x1, P1 ;  /* 0x00000001ff007807 */ /* 0x004fe40000800000 */
[----:B------:R-:W-:Y:S02]  /*6c10*/  LOP3.LUT R67, R67, R2, RZ, 0x3c, !PT ;  /* 0x0000000243437212 */ /* 0x000fe400078e3cff */
[----:B------:R-:W-:Y:S02]  /*6c20*/  LOP3.LUT R68, R68, R0, RZ, 0x3c, !PT ;  /* 0x0000000044447212 */ /* 0x000fe400078e3cff */
[----:B------:R-:W-:Y:S02]  /*6c30*/  @P2 R2UR UR36, R66 ;  /* 0x00000000422422ca */ /* 0x000fe400000e0000 */
[----:B------:R-:W-:Y:S02]  /*6c40*/  SEL R73, R73, RZ, P0 ;  /* 0x000000ff49497207 */ /* 0x000fe40000000000 */
[----:B------:R-:W-:Y:S01]  /*6c50*/  SEL R31, R31, RZ, P1 ;  /* 0x000000ff1f1f7207 */ /* 0x000fe20000800000 */
[----:B------:R-:W-:Y:S10]  /*6c60*/  @P2 BRA `(.L_x_111) ;  /* 0xffffffdc00e02947 */ /* 0x000ff4000383ffff */
[----:B------:R-:W-:-:S09]  /*6c70*/  UISETP.NE.AND UP0, UPT, UR53, URZ, UPT ;  /* 0x000000ff3500728c */ /* 0x000fd2000bf05270 */
[----:B------:R-:W-:Y:S05]  /*6c80*/  BRA.U !UP0, `(.L_x_112) ;  /* 0x0000000108487547 */ /* 0x000fea000b800000 */
[----:B------:R-:W2:Y:S02]  /*6c90*/  LDCU.64 UR4, c[0x0][0x890] ;  /* 0x00011200ff0477ac */ /* 0x000ea40008000a00 */
[----:B--2---:R-:W-:-:S04]  /*6ca0*/  UISETP.NE.U32.AND UP0, UPT, UR4, URZ, UPT ;  /* 0x000000ff0400728c */ /* 0x004fc8000bf05070 */
[----:B------:R-:W-:-:S09]  /*6cb0*/  UISETP.NE.AND.EX UP0, UPT, UR5, URZ, UPT, UP0 ;  /* 0x000000ff0500728c */ /* 0x000fd2000bf05300 */
[----:B------:R-:W-:Y:S05]  /*6cc0*/  BRA.U UP0, `(.L_x_113) ;  /* 0x00000001000c7547 */ /* 0x000fea000b800000 */
[----:B------:R-:W-:-:S13]  /*6cd0*/  FSETP.NEU.AND P0, PT, R35, RZ, PT ;  /* 0x000000ff2300720b */ /* 0x000fda0003f0d000 */
[----:B------:R-:W-:Y:S05]  /*6ce0*/  @!P0 EXIT ;  /* 0x000000000000894d */ /* 0x000fea0003800000 */
[----:B------:R-:W-:Y:S05]  /*6cf0*/  BRA `(.L_x_112) ;  /* 0x00000000002c7947 */ /* 0x000fea0003800000 */
.L_x_113:
[----:B------:R-:W-:Y:S01]  /*6d00*/  ISETP.NE.AND P0, PT, R72, RZ, PT ;  /* 0x000000ff4800720c */ /* 0x000fe20003f05270 */
[----:B------:R-:W-:-:S12]  /*6d10*/  BSSY.RECONVERGENT B0, `(.L_x_112) ;  /* 0x0000009000007945 */ /* 0x000fd80003800200 */
[----:B------:R-:W-:Y:S05]  /*6d20*/  @P0 BRA `(.L_x_114) ;  /* 0x0000000000140947 */ /* 0x000fea0003800000 */
[----:B------:R-:W2:Y:S02]  /*6d30*/  LDCU.64 UR4, c[0x0][0x888] ;  /* 0x00011100ff0477ac */ /* 0x000ea40008000a00 */
[----:B--2---:R-:W-:-:S04]  /*6d40*/  ISETP.NE.U32.AND P0, PT, RZ, UR4, PT ;  /* 0x00000004ff007c0c */ /* 0x004fc8000bf05070 */
[----:B------:R-:W-:-:S13]  /*6d50*/  ISETP.NE.AND.EX P0, PT, RZ, UR5, PT, P0 ;  /* 0x00000005ff007c0c */ /* 0x000fda000bf05300 */
[----:B------:R-:W-:Y:S05]  /*6d60*/  @!P0 EXIT ;  /* 0x000000000000894d */ /* 0x000fea0003800000 */
[----:B------:R-:W-:Y:S05]  /*6d70*/  BRA `(.L_x_115) ;  /* 0x0000000000087947 */ /* 0x000fea0003800000 */
.L_x_114:
[----:B------:R-:W-:-:S13]  /*6d80*/  FSETP.NEU.AND P0, PT, R35, RZ, PT ;  /* 0x000000ff2300720b */ /* 0x000fda0003f0d000 */
[----:B------:R-:W-:Y:S05]  /*6d90*/  @!P0 EXIT ;  /* 0x000000000000894d */ /* 0x000fea0003800000 */
.L_x_115:
[----:B------:R-:W-:Y:S05]  /*6da0*/  BSYNC.RECONVERGENT B0 ;  /* 0x0000000000007941 */ /* 0x000fea0003800200 */
.L_x_112:
[----:B------:R-:W-:Y:S01]  /*6db0*/  ULEA UR4, UR49, UR48, 0x3 ;  /* 0x0000003031047291 */ /* 0x000fe2000f8e18ff */
[----:B------:R-:W-:-:S04]  /*6dc0*/  DEPBAR.LE SB0, 0x0 ;  /* 0x000080000000791a */ /* 0x000fc80000000000 */
[----:B------:R-:W-:-:S04]  /*6dd0*/  UIADD3 UR4, UPT, UPT, UR4, 0x68, URZ ;  /* 0x0000006804047890 */ /* 0x000fc8000fffe0ff */
[----:B------:R-:W-:-:S09]  /*6de0*/  UPRMT UR4, UR37, 0x654, UR4 ;  /* 0x0000065425047896 */ /* 0x000fd20008000004 */
[----:B------:R-:W-:Y:S01]  /*6df0*/  SYNCS.ARRIVE.TRANS64.RED.A1T0 RZ, [UR4], RZ ;  /* 0x000000ffffff79a7 */ /* 0x000fe20008100404 */
[----:B------:R-:W-:Y:S05]  /*6e00*/  EXIT ;  /* 0x000000000000794d */ /* 0x000fea0003800000 */
.L_x_19:
[----:B--2---:R2:W1:Y:S02]  /*6e10*/  SYNCS.PHASECHK.TRANS64.TRYWAIT P0, [R2+URZ+0x100], R3 ;  /* 0x00010003020075a7 */ /* 0x00446400080011ff */
[----:B-1----:R-:W-:Y:S05]  /*6e20*/  @!P0 NANOSLEEP.SYNCS 0x989680 ;  /* 0x009896800000895d */ /* 0x002fea0003900000 */
[----:B------:R-:W1:Y:S02]  /*6e30*/  @!P0 SYNCS.PHASECHK.TRANS64 P0, [R2+URZ+0x100], R3 ;  /* 0x00010003020085a7 */ /* 0x000e6400080010ff */
[----:B-1----:R-:W-:Y:S05]  /*6e40*/  @!P0 BRA `(.L_x_19) ;  /* 0xfffffffc00f08947 */ /* 0x002fea000383ffff */
[----:B------:R-:W-:Y:S05]  /*6e50*/  BRA `(.L_x_116) ;  /* 0xffffffa400e07947 */ /* 0x000fea000383ffff */
.L_x_22:
[----:B-1----:R-:W-:-:S07]  /*6e60*/  MOV R2, UR33 ;  /* 0x0000002100027c02 */ /* 0x002fce0008000f00 */
.L_x_117:
[----:B-1----:R1:W2:Y:S02]  /*6e70*/  SYNCS.PHASECHK.TRANS64.TRYWAIT P0, [R2+URZ+0x28], R4 ;  /* 0x00002804020075a7 */ /* 0x0022a400080011ff */
[----:B--2---:R-:W-:Y:S05]  /*6e80*/  @!P0 NANOSLEEP.SYNCS 0x989680 ;  /* 0x009896800000895d */ /* 0x004fea0003900000 */
[----:B------:R-:W2:Y:S02]  /*6e90*/  @!P0 SYNCS.PHASECHK.TRANS64 P0, [R2+URZ+0x28], R4 ;  /* 0x00002804020085a7 */ /* 0x000ea400080010ff */
[----:B--2---:R-:W-:Y:S05]  /*6ea0*/  @!P0 BRA `(.L_x_117) ;  /* 0xfffffffc00f08947 */ /* 0x004fea000383ffff */
[----:B------:R-:W-:Y:S05]  /*6eb0*/  BRA `(.L_x_21) ;  /* 0xffffffa800307947 */ /* 0x000fea000383ffff */
.L_x_28:
[----:B-1----:R-:W-:-:S07]  /*6ec0*/  MOV R2, UR17 ;  /* 0x0000001100027c02 */ /* 0x002fce0008000f00 */
.L_x_118:
[----:B-1----:R1:W2:Y:S02]  /*6ed0*/  SYNCS.PHASECHK.TRANS64.TRYWAIT P0, [R2+URZ+0x28], R4 ;  /* 0x00002804020075a7 */ /* 0x0022a400080011ff */
[----:B--2---:R-:W-:Y:S05]  /*6ee0*/  @!P0 NANOSLEEP.SYNCS 0x989680 ;  /* 0x009896800000895d */ /* 0x004fea0003900000 */
[----:B------:R-:W2:Y:S02]  /*6ef0*/  @!P0 SYNCS.PHASECHK.TRANS64 P0, [R2+URZ+0x28], R4 ;  /* 0x00002804020085a7 */ /* 0x000ea400080010ff */
[----:B--2---:R-:W-:Y:S05]  /*6f00*/  @!P0 BRA `(.L_x_118) ;  /* 0xfffffffc00f08947 */ /* 0x004fea000383ffff */
[----:B------:R-:W-:Y:S05]  /*6f10*/  BRA `(.L_x_27) ;  /* 0xffffffa800d47947 */ /* 0x000fea000383ffff */
.L_x_32:
[----:B-1----:R1:W2:Y:S02]  /*6f20*/  SYNCS.PHASECHK.TRANS64.TRYWAIT P0, [R2+URZ+0x90], R3 ;  /* 0x00009003020075a7 */ /* 0x0022a400080011ff */
[----:B--2---:R-:W-:Y:S05]  /*6f30*/  @!P0 NANOSLEEP.SYNCS 0x989680 ;  /* 0x009896800000895d */ /* 0x004fea0003900000 */
[----:B------:R-:W2:Y:S02]  /*6f40*/  @!P0 SYNCS.PHASECHK.TRANS64 P0, [R2+URZ+0x90], R3 ;  /* 0x00009003020085a7 */ /* 0x000ea400080010ff */
[----:B--2---:R-:W-:Y:S05]  /*6f50*/  @!P0 BRA `(.L_x_32) ;  /* 0xfffffffc00f08947 */ /* 0x004fea000383ffff */
[----:B------:R-:W-:Y:S05]  /*6f60*/  BRA `(.L_x_119) ;  /* 0xffffffac00607947 */ /* 0x000fea000383ffff */
.L_x_36:
[----:B----4-:R-:W-:-:S07]  /*6f70*/  MOV R0, UR5 ;  /* 0x0000000500007c02 */ /* 0x010fce0008000f00 */
.L_x_120:
[----:B-1----:R1:W2:Y:S02]  /*6f80*/  SYNCS.PHASECHK.TRANS64.TRYWAIT P0, [R0+URZ], R2 ;  /* 0x00000002000075a7 */ /* 0x0022a400080011ff */
[----:B--2---:R-:W-:Y:S05]  /*6f90*/  @!P0 NANOSLEEP.SYNCS 0x989680 ;  /* 0x009896800000895d */ /* 0x004fea0003900000 */
[----:B------:R-:W2:Y:S02]  /*6fa0*/  @!P0 SYNCS.PHASECHK.TRANS64 P0, [R0+URZ], R2 ;  /* 0x00000002000085a7 */ /* 0x000ea400080010ff */
[----:B--2---:R-:W-:Y:S05]  /*6fb0*/  @!P0 BRA `(.L_x_120) ;  /* 0xfffffffc00f08947 */ /* 0x004fea000383ffff */
[----:B------:R-:W-:Y:S05]  /*6fc0*/  BRA `(.L_x_121) ;  /* 0xffffffb000d07947 */ /* 0x000fea000383ffff */
.L_x_37:
[----:B----4-:R-:W-:-:S07]  /*6fd0*/  MOV R0, UR5 ;  /* 0x0000000500007c02 */ /* 0x010fce0008000f00 */
.L_x_122:
[----:B-1----:R1:W2:Y:S02]  /*6fe0*/  SYNCS.PHASECHK.TRANS64.TRYWAIT P0, [R0+URZ], R3 ;  /* 0x00000003000075a7 */ /* 0x0022a400080011ff */
[----:B--2---:R-:W-:Y:S05]  /*6ff0*/  @!P0 NANOSLEEP.SYNCS 0x989680 ;  /* 0x009896800000895d */ /* 0x004fea0003900000 */
[----:B------:R-:W2:Y:S02]  /*7000*/  @!P0 SYNCS.PHASECHK.TRANS64 P0, [R0+URZ], R3 ;  /* 0x00000003000085a7 */ /* 0x000ea400080010ff */
[----:B--2---:R-:W-:Y:S05]  /*7010*/  @!P0 BRA `(.L_x_122) ;  /* 0xfffffffc00f08947 */ /* 0x004fea000383ffff */
[----:B------:R-:W-:Y:S05]  /*7020*/  BRA `(.L_x_123) ;  /* 0xffffffb000dc7947 */ /* 0x000fea000383ffff */
.L_x_38:
[----:B----4-:R-:W-:-:S07]  /*7030*/  MOV R0, UR5 ;  /* 0x0000000500007c02 */ /* 0x010fce0008000f00 */
.L_x_124:
[----:B-1----:R1:W2:Y:S02]  /*7040*/  SYNCS.PHASECHK.TRANS64.TRYWAIT P0, [R0+URZ], R3 ;  /* 0x00000003000075a7 */ /* 0x0022a400080011ff */
[----:B--2---:R-:W-:Y:S05]  /*7050*/  @!P0 NANOSLEEP.SYNCS 0x989680 ;  /* 0x009896800000895d */ /* 0x004fea0003900000 */
[----:B------:R-:W2:Y:S02]  /*7060*/  @!P0 SYNCS.PHASECHK.TRANS64 P0, [R0+URZ], R3 ;  /* 0x00000003000085a7 */ /* 0x000ea400080010ff */
[----:B--2---:R-:W-:Y:S05]  /*7070*/  @!P0 BRA `(.L_x_124) ;  /* 0xfffffffc00f08947 */ /* 0x004fea000383ffff */
[----:B------:R-:W-:Y:S05]  /*7080*/  BRA `(.L_x_125) ;  /* 0xffffffb000e87947 */ /* 0x000fea000383ffff */
.L_x_39:
[----:B----4-:R-:W-:-:S07]  /*7090*/  MOV R0, UR5 ;  /* 0x0000000500007c02 */ /* 0x010fce0008000f00 */
.L_x_126:
[----:B-1----:R1:W2:Y:S02]  /*70a0*/  SYNCS.PHASECHK.TRANS64.TRYWAIT P0, [R0+URZ], R3 ;  /* 0x00000003000075a7 */ /* 0x0022a400080011ff */
[----:B--2---:R-:W-:Y:S05]  /*70b0*/  @!P0 NANOSLEEP.SYNCS 0x989680 ;  /* 0x009896800000895d */ /* 0x004fea0003900000 */
[----:B------:R-:W2:Y:S02]  /*70c0*/  @!P0 SYNCS.PHASECHK.TRANS64 P0, [R0+URZ], R3 ;  /* 0x00000003000085a7 */ /* 0x000ea400080010ff */
[----:B--2---:R-:W-:Y:S05]  /*70d0*/  @!P0 BRA `(.L_x_126) ;  /* 0xfffffffc00f08947 */ /* 0x004fea000383ffff */
[----:B------:R-:W-:Y:S05]  /*70e0*/  BRA `(.L_x_127) ;  /* 0xffffffb000f47947 */ /* 0x000fea000383ffff */
.L_x_42:
[----:B-1----:R1:W2:Y:S02]  /*70f0*/  SYNCS.PHASECHK.TRANS64.TRYWAIT P0, [R0+URZ+0xf0], R4 ;  /* 0x0000f004000075a7 */ /* 0x0022a400080011ff */
[----:B--2---:R-:W-:Y:S05]  /*7100*/  @!P0 NANOSLEEP.SYNCS 0x989680 ;  /* 0x009896800000895d */ /* 0x004fea0003900000 */
[----:B------:R-:W2:Y:S02]  /*7110*/  @!P0 SYNCS.PHASECHK.TRANS64 P0, [R0+URZ+0xf0], R4 ;  /* 0x0000f004000085a7 */ /* 0x000ea400080010ff */
[----:B--2---:R-:W-:Y:S05]  /*7120*/  @!P0 BRA `(.L_x_42) ;  /* 0xfffffffc00f08947 */ /* 0x004fea000383ffff */
[----:B------:R-:W-:Y:S05]  /*7130*/  BRA `(.L_x_128) ;  /* 0xffffffb400507947 */ /* 0x000fea000383ffff */
.L_x_43:
[----:B------:R-:W-:-:S07]  /*7140*/  MOV R0, UR5 ;  /* 0x0000000500007c02 */ /* 0x000fce0008000f00 */
.L_x_129:
[----:B-1----:R1:W2:Y:S02]  /*7150*/  SYNCS.PHASECHK.TRANS64.TRYWAIT P0, [R0+URZ+0xa0], R5 ;  /* 0x0000a005000075a7 */ /* 0x0022a400080011ff */
[----:B--2---:R-:W-:Y:S05]  /*7160*/  @!P0 NANOSLEEP.SYNCS 0x989680 ;  /* 0x009896800000895d */ /* 0x004fea0003900000 */
[----:B------:R-:W2:Y:S02]  /*7170*/  @!P0 SYNCS.PHASECHK.TRANS64 P0, [R0+URZ+0xa0], R5 ;  /* 0x0000a005000085a7 */ /* 0x000ea400080010ff */
[----:B--2---:R-:W-:Y:S05]  /*7180*/  @!P0 BRA `(.L_x_129) ;  /* 0xfffffffc00f08947 */ /* 0x004fea000383ffff */
[----:B------:R-:W-:Y:S05]  /*7190*/  BRA `(.L_x_130) ;  /* 0xffffffb400607947 */ /* 0x000fea000383ffff */
.L_x_44:
[----:B-1----:R1:W2:Y:S02]  /*71a0*/  SYNCS.PHASECHK.TRANS64.TRYWAIT P1, [R0+URZ+0x90], R4 ;  /* 0x00009004000075a7 */ /* 0x0022a400080211ff */
[----:B--2---:R-:W-:Y:S05]  /*71b0*/  @!P1 NANOSLEEP.SYNCS 0x989680 ;  /* 0x009896800000995d */ /* 0x004fea0003900000 */
[----:B------:R-:W2:Y:S02]  /*71c0*/  @!P1 SYNCS.PHASECHK.TRANS64 P1, [R0+URZ+0x90], R4 ;  /* 0x00009004000095a7 */ /* 0x000ea400080210ff */
[----:B--2---:R-:W-:Y:S05]  /*71d0*/  @!P1 BRA `(.L_x_44) ;  /* 0xfffffffc00f09947 */ /* 0x004fea000383ffff */
[----:B------:R-:W-:Y:S05]  /*71e0*/  BRA `(.L_x_131) ;  /* 0xffffffb400907947 */ /* 0x000fea000383ffff */
.L_x_47:
[----:B------:R-:W-:-:S07]  /*71f0*/  MOV R0, UR5 ;  /* 0x0000000500007c02 */ /* 0x000fce0008000f00 */
.L_x_132:
[----:B-1----:R1:W2:Y:S02]  /*7200*/  SYNCS.PHASECHK.TRANS64.TRYWAIT P0, [R0+URZ+0xa0], R2 ;  /* 0x0000a002000075a7 */ /* 0x0022a400080011ff */
[----:B--2---:R-:W-:Y:S05]  /*7210*/  @!P0 NANOSLEEP.SYNCS 0x989680 ;  /* 0x009896800000895d */ /* 0x004fea0003900000 */
[----:B------:R-:W2:Y:S02]  /*7220*/  @!P0 SYNCS.PHASECHK.TRANS64 P0, [R0+URZ+0xa0], R2 ;  /* 0x0000a002000085a7 */ /* 0x000ea400080010ff */
[----:B--2---:R-:W-:Y:S05]  /*7230*/  @!P0 BRA `(.L_x_132) ;  /* 0xfffffffc00f08947 */ /* 0x004fea000383ffff */
[----:B------:R-:W-:Y:S05]  /*7240*/  BRA `(.L_x_46) ;  /* 0xffffffb400e47947 */ /* 0x000fea000383ffff */
.L_x_54:
[----:B-1----:R1:W2:Y:S02]  /*7250*/  SYNCS.PHASECHK.TRANS64.TRYWAIT P1, [R0+URZ+0x90], R2 ;  /* 0x00009002000075a7 */ /* 0x0022a400080211ff */
[----:B--2---:R-:W-:Y:S05]  /*7260*/  @!P1 NANOSLEEP.SYNCS 0x989680 ;  /* 0x009896800000995d */ /* 0x004fea0003900000 */
[----:B------:R-:W2:Y:S02]  /*7270*/  @!P1 SYNCS.PHASECHK.TRANS64 P1, [R0+URZ+0x90], R2 ;  /* 0x00009002000095a7 */ /* 0x000ea400080210ff */
[----:B--2---:R-:W-:Y:S05]  /*7280*/  @!P1 BRA `(.L_x_54) ;  /* 0xfffffffc00f09947 */ /* 0x004fea000383ffff */
[----:B------:R-:W-:Y:S05]  /*7290*/  BRA `(.L_x_133) ;  /* 0xffffffbc00547947 */ /* 0x000fea000383ffff */
.L_x_55:
[----:B------:R-:W-:-:S07]  /*72a0*/  MOV R2, UR7 ;  /* 0x0000000700027c02 */ /* 0x000fce0008000f00 */
.L_x_134:
[----:B-1----:R1:W2:Y:S02]  /*72b0*/  SYNCS.PHASECHK.TRANS64.TRYWAIT P0, [R2+URZ+0xd0], R0 ;  /* 0x0000d000020075a7 */ /* 0x0022a400080011ff */
[----:B--2---:R-:W-:Y:S05]  /*72c0*/  @!P0 NANOSLEEP.SYNCS 0x989680 ;  /* 0x009896800000895d */ /* 0x004fea0003900000 */
[----:B------:R-:W2:Y:S02]  /*72d0*/  @!P0 SYNCS.PHASECHK.TRANS64 P0, [R2+URZ+0xd0], R0 ;  /* 0x0000d000020085a7 */ /* 0x000ea400080010ff */
[----:B--2---:R-:W-:Y:S05]  /*72e0*/  @!P0 BRA `(.L_x_134) ;  /* 0xfffffffc00f08947 */ /* 0x004fea000383ffff */
[----:B------:R-:W-:Y:S05]  /*72f0*/  BRA `(.L_x_135) ;  /* 0xffffffbc00a47947 */ /* 0x000fea000383ffff */
.L_x_58:
[----:B------:R-:W-:Y:S07]  /*7300*/  MOV R0, UR6 ;  /* 0x0000000600007c02 */ /* 0x000fee0008000f00 */
.L_x_136:
[----:B-1----:R1:W2:Y:S02]  /*7310*/  SYNCS.PHASECHK.TRANS64.TRYWAIT P0, [R0+URZ], R2 ;  /* 0x00000002000075a7 */ /* 0x0022a400080011ff */
[----:B--2---:R-:W-:Y:S05]  /*7320*/  @!P0 NANOSLEEP.SYNCS 0x989680 ;  /* 0x009896800000895d */ /* 0x004fea0003900000 */
[----:B------:R-:W2:Y:S02]  /*7330*/  @!P0 SYNCS.PHASECHK.TRANS64 P0, [R0+URZ], R2 ;  /* 0x00000002000085a7 */ /* 0x000ea400080010ff */
[----:B--2---:R-:W-:Y:S05]  /*7340*/  @!P0 BRA `(.L_x_136) ;  /* 0xfffffffc00f08947 */ /* 0x004fea000383ffff */
[----:B------:R-:W-:Y:S05]  /*7350*/  BRA `(.L_x_57) ;  /* 0xffffffbc00c07947 */ /* 0x000fea000383ffff */
.L_x_61:
[----:B------:R-:W-:-:S07]  /*7360*/  MOV R0, UR6 ;  /* 0x0000000600007c02 */ /* 0x000fce0008000f00 */
.L_x_137:
[----:B--2---:R2:W4:Y:S02]  /*7370*/  SYNCS.PHASECHK.TRANS64.TRYWAIT P0, [R0+URZ], R2 ;  /* 0x00000002000075a7 */ /* 0x00452400080011ff */
[----:B----4-:R-:W-:Y:S05]  /*7380*/  @!P0 NANOSLEEP.SYNCS 0x989680 ;  /* 0x009896800000895d */ /* 0x010fea0003900000 */
[----:B------:R-:W4:Y:S02]  /*7390*/  @!P0 SYNCS.PHASECHK.TRANS64 P0, [R0+URZ], R2 ;  /* 0x00000002000085a7 */ /* 0x000f2400080010ff */
[----:B----4-:R-:W-:Y:S05]  /*73a0*/  @!P0 BRA `(.L_x_137) ;  /* 0xfffffffc00f08947 */ /* 0x010fea000383ffff */
[----:B------:R-:W-:Y:S05]  /*73b0*/  BRA `(.L_x_138) ;  /* 0xffffffc0009c7947 */ /* 0x000fea000383ffff */
.L_x_62:
[----:B------:R-:W-:-:S07]  /*73c0*/  MOV R0, UR6 ;  /* 0x0000000600007c02 */ /* 0x000fce0008000f00 */
.L_x_139:
[----:B-1----:R1:W2:Y:S02]  /*73d0*/  SYNCS.PHASECHK.TRANS64.TRYWAIT P0, [R0+URZ], R3 ;  /* 0x00000003000075a7 */ /* 0x0022a400080011ff */
[----:B--2---:R-:W-:Y:S05]  /*73e0*/  @!P0 NANOSLEEP.SYNCS 0x989680 ;  /* 0x009896800000895d */ /* 0x004fea0003900000 */
[----:B------:R-:W2:Y:S02]  /*73f0*/  @!P0 SYNCS.PHASECHK.TRANS64 P0, [R0+URZ], R3 ;  /* 0x00000003000085a7 */ /* 0x000ea400080010ff */
[----:B--2---:R-:W-:Y:S05]  /*7400*/  @!P0 BRA `(.L_x_139) ;  /* 0xfffffffc00f08947 */ /* 0x004fea000383ffff */
[----:B------:R-:W-:Y:S05]  /*7410*/  BRA `(.L_x_140) ;  /* 0xffffffc000a87947 */ /* 0x000fea000383ffff */
.L_x_63:
[----:B------:R-:W-:-:S07]  /*7420*/  MOV R0, UR6 ;  /* 0x0000000600007c02 */ /* 0x000fce0008000f00 */
.L_x_141:
[----:B-1----:R1:W2:Y:S02]  /*7430*/  SYNCS.PHASECHK.TRANS64.TRYWAIT P0, [R0+URZ], R3 ;  /* 0x00000003000075a7 */ /* 0x0022a400080011ff */
[----:B--2---:R-:W-:Y:S05]  /*7440*/  @!P0 NANOSLEEP.SYNCS 0x989680 ;  /* 0x009896800000895d */ /* 0x004fea0003900000 */
[----:B------:R-:W2:Y:S02]  /*7450*/  @!P0 SYNCS.PHASECHK.TRANS64 P0, [R0+URZ], R3 ;  /* 0x00000003000085a7 */ /* 0x000ea400080010ff */
[----:B--2---:R-:W-:Y:S05]  /*7460*/  @!P0 BRA `(.L_x_141) ;  /* 0xfffffffc00f08947 */ /* 0x004fea000383ffff */
[----:B------:R-:W-:Y:S05]  /*7470*/  BRA `(.L_x_142) ;  /* 0xffffffc000b47947 */ /* 0x000fea000383ffff */
.L_x_64:
[----:B-1----:R-:W-:-:S07]  /*7480*/  MOV R0, UR7 ;  /* 0x0000000700007c02 */ /* 0x002fce0008000f00 */
.L_x_143:
[----:B-1----:R1:W2:Y:S02]  /*7490*/  SYNCS.PHASECHK.TRANS64.TRYWAIT P0, [R0+URZ], R2 ;  /* 0x00000002000075a7 */ /* 0x0022a400080011ff */
[----:B--2---:R-:W-:Y:S05]  /*74a0*/  @!P0 NANOSLEEP.SYNCS 0x989680 ;  /* 0x009896800000895d */ /* 0x004fea0003900000 */
[----:B------:R-:W2:Y:S02]  /*74b0*/  @!P0 SYNCS.PHASECHK.TRANS64 P0, [R0+URZ], R2 ;  /* 0x00000002000085a7 */ /* 0x000ea400080010ff */
[----:B--2---:R-:W-:Y:S05]  /*74c0*/  @!P0 BRA `(.L_x_143) ;  /* 0xfffffffc00f08947 */ /* 0x004fea000383ffff */
[----:B------:R-:W-:Y:S05]  /*74d0*/  BRA `(.L_x_144) ;  /* 0xffffffc000c07947 */ /* 0x000fea000383ffff */
.L_x_69:
[----:B--2---:R2:W3:Y:S02]  /*74e0*/  SYNCS.PHASECHK.TRANS64.TRYWAIT P0, [R0+URZ+0x90], R2 ;  /* 0x00009002000075a7 */ /* 0x0044e400080011ff */
[----:B---3--:R-:W-:Y:S05]  /*74f0*/  @!P0 NANOSLEEP.SYNCS 0x989680 ;  /* 0x009896800000895d */ /* 0x008fea0003900000 */
[----:B------:R-:W3:Y:S02]  /*7500*/  @!P0 SYNCS.PHASECHK.TRANS64 P0, [R0+URZ+0x90], R2 ;  /* 0x00009002000085a7 */ /* 0x000ee400080010ff */
[----:B---3--:R-:W-:Y:S05]  /*7510*/  @!P0 BRA `(.L_x_69) ;  /* 0xfffffffc00f08947 */ /* 0x008fea000383ffff */
[----:B------:R-:W-:Y:S05]  /*7520*/  BRA `(.L_x_145) ;  /* 0xffffffc400b87947 */ /* 0x000fea000383ffff */
.L_x_72:
[----:B------:R-:W-:Y:S07]  /*7530*/  MOV R0, UR7 ;  /* 0x0000000700007c02 */ /* 0x000fee0008000f00 */
.L_x_146:
[----:B--2---:R2:W3:Y:S02]  /*7540*/  SYNCS.PHASECHK.TRANS64.TRYWAIT P0, [R0+URZ+0x88], R2 ;  /* 0x00008802000075a7 */ /* 0x0044e400080011ff */
[----:B---3--:R-:W-:Y:S05]  /*7550*/  @!P0 NANOSLEEP.SYNCS 0x989680 ;  /* 0x009896800000895d */ /* 0x008fea0003900000 */
[----:B------:R-:W3:Y:S02]  /*7560*/  @!P0 SYNCS.PHASECHK.TRANS64 P0, [R0+URZ+0x88], R2 ;  /* 0x00008802000085a7 */ /* 0x000ee400080010ff */
[----:B---3--:R-:W-:Y:S05]  /*7570*/  @!P0 BRA `(.L_x_146) ;  /* 0xfffffffc00f08947 */ /* 0x008fea000383ffff */
[----:B------:R-:W-:Y:S05]  /*7580*/  BRA `(.L_x_71) ;  /* 0xffffffc800987947 */ /* 0x000fea000383ffff */
.L_x_75:
[----:B------:R-:W-:Y:S07]  /*7590*/  MOV R0, UR15 ;  /* 0x0000000f00007c02 */ /* 0x000fee0008000f00 */
.L_x_147:
[----:B-1----:R1:W2:Y:S02]  /*75a0*/  SYNCS.PHASECHK.TRANS64.TRYWAIT P0, [R0+URZ+0x68], R9 ;  /* 0x00006809000075a7 */ /* 0x0022a400080011ff */
[----:B--2---:R-:W-:Y:S05]  /*75b0*/  @!P0 NANOSLEEP.SYNCS 0x989680 ;  /* 0x009896800000895d */ /* 0x004fea0003900000 */
[----:B------:R-:W2:Y:S02]  /*75c0*/  @!P0 SYNCS.PHASECHK.TRANS64 P0, [R0+URZ+0x68], R9 ;  /* 0x00006809000085a7 */ /* 0x000ea400080010ff */
[----:B--2---:R-:W-:Y:S05]  /*75d0*/  @!P0 BRA `(.L_x_147) ;  /* 0xfffffffc00f08947 */ /* 0x004fea000383ffff */
[----:B------:R-:W-:Y:S05]  /*75e0*/  BRA `(.L_x_148) ;  /* 0xffffffcc00107947 */ /* 0x000fea000383ffff */
.L_x_76:
[----:B------:R-:W-:Y:S07]  /*75f0*/  MOV R0, UR13 ;  /* 0x0000000d00007c02 */ /* 0x000fee0008000f00 */
.L_x_149:
[----:B-1----:R1:W2:Y:S02]  /*7600*/  SYNCS.PHASECHK.TRANS64.TRYWAIT P0, [R0+URZ+0x68], R20 ;  /* 0x00006814000075a7 */ /* 0x0022a400080011ff */
[----:B--2---:R-:W-:Y:S05]  /*7610*/  @!P0 NANOSLEEP.SYNCS 0x989680 ;  /* 0x009896800000895d */ /* 0x004fea0003900000 */
[----:B------:R-:W2:Y:S02]  /*7620*/  @!P0 SYNCS.PHASECHK.TRANS64 P0, [R0+URZ+0x68], R20 ;  /* 0x00006814000085a7 */ /* 0x000ea400080010ff */
[----:B--2---:R-:W-:Y:S05]  /*7630*/  @!P0 BRA `(.L_x_149) ;  /* 0xfffffffc00f08947 */ /* 0x004fea000383ffff */
[----:B------:R-:W-:Y:S05]  /*7640*/  BRA `(.L_x_150) ;  /* 0xffffffcc00b07947 */ /* 0x000fea000383ffff */
.L_x_78:
[----:B------:R-:W-:-:S07]  /*7650*/  MOV R0, UR4 ;  /* 0x0000000400007c02 */ /* 0x000fce0008000f00 */
.L_x_151:
[----:B-1----:R1:W3:Y:S02]  /*7660*/  SYNCS.PHASECHK.TRANS64.TRYWAIT P0, [R0+URZ], R2 ;  /* 0x00000002000075a7 */ /* 0x0022e400080011ff */
[----:B---3--:R-:W-:Y:S05]  /*7670*/  @!P0 NANOSLEEP.SYNCS 0x989680 ;  /* 0x009896800000895d */ /* 0x008fea0003900000 */
[----:B------:R-:W3:Y:S02]  /*7680*/  @!P0 SYNCS.PHASECHK.TRANS64 P0, [R0+URZ], R2 ;  /* 0x00000002000085a7 */ /* 0x000ee400080010ff */
[----:B---3--:R-:W-:Y:S05]  /*7690*/  @!P0 BRA `(.L_x_151) ;  /* 0xfffffffc00f08947 */ /* 0x008fea000383ffff */
[----:B------:R-:W-:Y:S05]  /*76a0*/  BRA `(.L_x_152) ;  /* 0xffffffd0003c7947 */ /* 0x000fea000383ffff */
.L_x_79:
[----:B------:R-:W-:-:S07]  /*76b0*/  MOV R0, UR4 ;  /* 0x0000000400007c02 */ /* 0x000fce0008000f00 */
.L_x_153:
[----:B-1----:R1:W3:Y:S02]  /*76c0*/  SYNCS.PHASECHK.TRANS64.TRYWAIT P0, [R0+URZ], R2 ;  /* 0x00000002000075a7 */ /* 0x0022e400080011ff */
[----:B---3--:R-:W-:Y:S05]  /*76d0*/  @!P0 NANOSLEEP.SYNCS 0x989680 ;  /* 0x009896800000895d */ /* 0x008fea0003900000 */
[----:B------:R-:W3:Y:S02]  /*76e0*/  @!P0 SYNCS.PHASECHK.TRANS64 P0, [R0+URZ], R2 ;  /* 0x00000002000085a7 */ /* 0x000ee400080010ff */
[----:B---3--:R-:W-:Y:S05]  /*76f0*/  @!P0 BRA `(.L_x_153) ;  /* 0xfffffffc00f08947 */ /* 0x008fea000383ffff */
[----:B------:R-:W-:Y:S05]  /*7700*/  BRA `(.L_x_154) ;  /* 0xffffffd000487947 */ /* 0x000fea000383ffff */
.L_x_81:
[----:B--2---:R2:W4:Y:S02]  /*7710*/  SYNCS.PHASECHK.TRANS64.TRYWAIT P0, [R0+URZ+0x90], R2 ;  /* 0x00009002000075a7 */ /* 0x00452400080011ff */
[----:B----4-:R-:W-:Y:S05]  /*7720*/  @!P0 NANOSLEEP.SYNCS 0x989680 ;  /* 0x009896800000895d */ /* 0x010fea0003900000 */
[----:B------:R-:W4:Y:S02]  /*7730*/  @!P0 SYNCS.PHASECHK.TRANS64 P0, [R0+URZ+0x90], R2 ;  /* 0x00009002000085a7 */ /* 0x000f2400080010ff */
[----:B----4-:R-:W-:Y:S05]  /*7740*/  @!P0 BRA `(.L_x_81) ;  /* 0xfffffffc00f08947 */ /* 0x010fea000383ffff */
[----:B------:R-:W-:Y:S05]  /*7750*/  BRA `(.L_x_155) ;  /* 0xffffffd400387947 */ /* 0x000fea000383ffff */
.L_x_91:
[----:B-1----:R1:W3:Y:S02]  /*7760*/  SYNCS.PHASECHK.TRANS64.TRYWAIT P1, [R2+URZ+0x50], R4 ;  /* 0x00005004020075a7 */ /* 0x0022e400080211ff */
[----:B---3--:R-:W-:Y:S05]  /*7770*/  @!P1 NANOSLEEP.SYNCS 0x989680 ;  /* 0x009896800000995d */ /* 0x008fea0003900000 */
[----:B------:R-:W3:Y:S02]  /*7780*/  @!P1 SYNCS.PHASECHK.TRANS64 P1, [R2+URZ+0x50], R4 ;  /* 0x00005004020095a7 */ /* 0x000ee400080210ff */
[----:B---3--:R-:W-:Y:S05]  /*7790*/  @!P1 BRA `(.L_x_91) ;  /* 0xfffffffc00f09947 */ /* 0x008fea000383ffff */
[----:B------:R-:W-:Y:S05]  /*77a0*/  BRA `(.L_x_90) ;  /* 0xffffffe000387947 */ /* 0x000fea000383ffff */
.L_x_93:
[----:B-1----:R1:W2:Y:S02]  /*77b0*/  SYNCS.PHASECHK.TRANS64.TRYWAIT P0, [R44+URZ+0xb0], R3 ;  /* 0x0000b0032c0075a7 */ /* 0x0022a400080011ff */
[----:B--2---:R-:W-:Y:S05]  /*77c0*/  @!P0 NANOSLEEP.SYNCS 0x989680 ;  /* 0x009896800000895d */ /* 0x004fea0003900000 */
[----:B------:R-:W2:Y:S02]  /*77d0*/  @!P0 SYNCS.PHASECHK.TRANS64 P0, [R44+URZ+0xb0], R3 ;  /* 0x0000b0032c0085a7 */ /* 0x000ea400080010ff */
[----:B--2---:R-:W-:Y:S05]  /*77e0*/  @!P0 BRA `(.L_x_93) ;  /* 0xfffffffc00f08947 */ /* 0x004fea000383ffff */
[----:B------:R-:W-:Y:S05]  /*77f0*/  BRA `(.L_x_92) ;  /* 0xffffffe000887947 */ /* 0x000fea000383ffff */
.L_x_104:
[----:B-1----:R1:W2:Y:S02]  /*7800*/  SYNCS.PHASECHK.TRANS64.TRYWAIT P0, [R2+URZ+0x50], R45 ;  /* 0x0000502d020075a7 */ /* 0x0022a400080011ff */
[----:B--2---:R-:W-:Y:S05]  /*7810*/  @!P0 NANOSLEEP.SYNCS 0x989680 ;  /* 0x009896800000895d */ /* 0x004fea0003900000 */
[----:B------:R-:W2:Y:S02]  /*7820*/  @!P0 SYNCS.PHASECHK.TRANS64 P0, [R2+URZ+0x50], R45 ;  /* 0x0000502d020085a7 */ /* 0x000ea400080010ff */
[----:B--2---:R-:W-:Y:S05]  /*7830*/  @!P0 BRA `(.L_x_104) ;  /* 0xfffffffc00f08947 */ /* 0x004fea000383ffff */
[----:B------:R-:W-:Y:S05]  /*7840*/  BRA `(.L_x_103) ;  /* 0xffffffe800987947 */ /* 0x000fea000383ffff */
        .weak           $__internal_0_$__cuda_sm10x_tcgen05_guardrail_trap_col_being_dealloced_not_returned_by_alloc
        .type           $__internal_0_$__cuda_sm10x_tcgen05_guardrail_trap_col_being_dealloced_not_returned_by_alloc,@function
        .size           $__internal_0_$__cuda_sm10x_tcgen05_guardrail_trap_col_being_dealloced_not_returned_by_alloc,($__internal_1_$__cuda_sm10x_tcgen05_guardrail_trap_phase_invalid_during_alloc - $__internal_0_$__cuda_sm10x_tcgen05_guardrail_trap_col_being_dealloced_not_returned_by_alloc)
$__internal_0_$__cuda_sm10x_tcgen05_guardrail_trap_col_being_dealloced_not_returned_by_alloc:
[----:B------:R-:W-:Y:S05]  /*7850*/  BPT.TRAP 0x1 ;  /* 0x000000040000795c */ /* 0x000fea0000300000 */
[----:B------:R-:W-:-:S04]  /*7860*/  HFMA2 R3, -RZ, RZ, 0, 0 ;  /* 0x00000000ff037431 */ /* 0x000fc800000001ff */
[----:B------:R-:W-:Y:S05]  /*7870*/  RET.REL.NODEC R2 `(_ZN7cutlass13device_kernelINS_4gemm6kernel13GemmUniversalIN4cute5tupleIJiiiiEEENS1_10collective13CollectiveMmaINS1_35MainloopSm100TmaUmmaWarpSpecializedILi5ELi2ELi4ENS5_IJNS4_1CILi1EEESB_SB_EEEEENS5_IJNSA_ILi64EEESE_SE_EEENS_6half_tENS5_IJlSB_lEEESG_SH_NS4_8TiledMMAINS4_8MMA_AtomIJNS4_20SM100_MMA_F16BF16_SSISG_SG_fLi64ELi64ELNS4_4UMMA5MajorE0ELSM_0ELNSL_7ScaleInE0ELSN_0EEEEEENS4_6LayoutISC_NS5_IJNSA_ILi0EEESR_SR_EEEEENS5_IJNS4_10UnderscoreESU_SU_EEEEENS4_13SM90_TMA_LOADENS4_14ComposedLayoutINS4_7SwizzleILi3ELi4ELi3EEENS4_18smem_ptr_flag_bitsILi16EEENSQ_INS5_IJNSA_ILi8EEESE_EEENS5_IJSE_SB_EEEEEEEvNS4_8identityESX_S17_vS18_EENS_8epilogue10collective18CollectiveEpilogueINS1A_23Sm100TmaWarpSpecializedILi3ELi2ELi16ELb1ELb0EEEJSF_NS5_IJNSQ_ISE_SB_EENSQ_INSA_ILi32EEESB_EEEEESG_SH_SG_SH_NS1A_6fusion15FusionCallbacksIS1E_NS1J_17LinearCombinationISG_fSG_fLNS_15FloatRoundStyleE2EEESF_S1I_JEEENS4_5SM1004TMEM4LOAD26SM100_TMEM_LOAD_16dp256b4xESX_NSY_INSZ_ILi2ELi4ELi3EEES12_NSQ_INS5_IJS13_S1G_EEENS5_IJS1G_SB_EEEEEEENS4_17SM75_U32x4_LDSM_NENS4_14SM90_TMA_STOREES1X_NS4_17SM90_U32x4_STSM_NENS4_39AutoVectorizingCopyWithAssumedAlignmentILi128EEEEEEvvEEEEvNT_6ParamsE) ;  /* 0xffffff8402e07950 */ /* 0x000fea0003c3ffff */
        .weak           $__internal_1_$__cuda_sm10x_tcgen05_guardrail_trap_phase_invalid_during_alloc
        .type           $__internal_1_$__cuda_sm10x_tcgen05_guardrail_trap_phase_invalid_during_alloc,@function
        .size           $__internal_1_$__cuda_sm10x_tcgen05_guardrail_trap_phase_invalid_during_alloc,($__internal_2_$__cuda_sm10x_tcgen05_guardrail_trap_unallocated_columns_being_dealloced - $__internal_1_$__cuda_sm10x_tcgen05_guardrail_trap_phase_invalid_during_alloc)
$__internal_1_$__cuda_sm10x_tcgen05_guardrail_trap_phase_invalid_during_alloc:
[----:B------:R-:W-:Y:S05]  /*7880*/  BPT.TRAP 0x1 ;  /* 0x000000040000795c */ /* 0x000fea0000300000 */
[----:B------:R-:W-:-:S04]  /*7890*/  MOV R3, 0x0 ;  /* 0x0000000000037802 */ /* 0x000fc80000000f00 */
[----:B------:R-:W-:Y:S05]  /*78a0*/  RET.REL.NODEC R2 `(_ZN7cutlass13device_kernelINS_4gemm6kernel13GemmUniversalIN4cute5tupleIJiiiiEEENS1_10collective13CollectiveMmaINS1_35MainloopSm100TmaUmmaWarpSpecializedILi5ELi2ELi4ENS5_IJNS4_1CILi1EEESB_SB_EEEEENS5_IJNSA_ILi64EEESE_SE_EEENS_6half_tENS5_IJlSB_lEEESG_SH_NS4_8TiledMMAINS4_8MMA_AtomIJNS4_20SM100_MMA_F16BF16_SSISG_SG_fLi64ELi64ELNS4_4UMMA5MajorE0ELSM_0ELNSL_7ScaleInE0ELSN_0EEEEEENS4_6LayoutISC_NS5_IJNSA_ILi0EEESR_SR_EEEEENS5_IJNS4_10UnderscoreESU_SU_EEEEENS4_13SM90_TMA_LOADENS4_14ComposedLayoutINS4_7SwizzleILi3ELi4ELi3EEENS4_18smem_ptr_flag_bitsILi16EEENSQ_INS5_IJNSA_ILi8EEESE_EEENS5_IJSE_SB_EEEEEEEvNS4_8identityESX_S17_vS18_EENS_8epilogue10collective18CollectiveEpilogueINS1A_23Sm100TmaWarpSpecializedILi3ELi2ELi16ELb1ELb0EEEJSF_NS5_IJNSQ_ISE_SB_EENSQ_INSA_ILi32EEESB_EEEEESG_SH_SG_SH_NS1A_6fusion15FusionCallbacksIS1E_NS1J_17LinearCombinationISG_fSG_fLNS_15FloatRoundStyleE2EEESF_S1I_JEEENS4_5SM1004TMEM4LOAD26SM100_TMEM_LOAD_16dp256b4xESX_NSY_INSZ_ILi2ELi4ELi3EEES12_NSQ_INS5_IJS13_S1G_EEENS5_IJS1G_SB_EEEEEEENS4_17SM75_U32x4_LDSM_NENS4_14SM90_TMA_STOREES1X_NS4_17SM90_U32x4_STSM_NENS4_39AutoVectorizingCopyWithAssumedAlignmentILi128EEEEEEvvEEEEvNT_6ParamsE) ;  /* 0xffffff8402d47950 */ /* 0x000fea0003c3ffff */
        .weak           $__internal_2_$__cuda_sm10x_tcgen05_guardrail_trap_unallocated_columns_being_dealloced
        .type           $__internal_2_$__cuda_sm10x_tcgen05_guardrail_trap_unallocated_columns_being_dealloced,@function
        .size           $__internal_2_$__cuda_sm10x_tcgen05_guardrail_trap_unallocated_columns_being_dealloced,(.L_x_157 - $__internal_2_$__cuda_sm10x_tcgen05_guardrail_trap_unallocated_columns_being_dealloced)
$__internal_2_$__cuda_sm10x_tcgen05_guardrail_trap_unallocated_columns_being_dealloced:
[----:B------:R-:W-:Y:S05]  /*78b0*/  BPT.TRAP 0x1 ;  /* 0x000000040000795c */ /* 0x000fea0000300000 */
[----:B------:R-:W-:-:S04]  /*78c0*/  HFMA2 R3, -RZ, RZ, 0, 0 ;  /* 0x00000000ff037431 */ /* 0x000fc800000001ff */
[----:B------:R-:W-:Y:S05]  /*78d0*/  RET.REL.NODEC R2 `(_ZN7cutlass13device_kernelINS_4gemm6kernel13GemmUniversalIN4cute5tupleIJiiiiEEENS1_10collective13CollectiveMmaINS1_35MainloopSm100TmaUmmaWarpSpecializedILi5ELi2ELi4ENS5_IJNS4_1CILi1EEESB_SB_EEEEENS5_IJNSA_ILi64EEESE_SE_EEENS_6half_tENS5_IJlSB_lEEESG_SH_NS4_8TiledMMAINS4_8MMA_AtomIJNS4_20SM100_MMA_F16BF16_SSISG_SG_fLi64ELi64ELNS4_4UMMA5MajorE0ELSM_0ELNSL_7ScaleInE0ELSN_0EEEEEENS4_6LayoutISC_NS5_IJNSA_ILi0EEESR_SR_EEEEENS5_IJNS4_10UnderscoreESU_SU_EEEEENS4_13SM90_TMA_LOADENS4_14ComposedLayoutINS4_7SwizzleILi3ELi4ELi3EEENS4_18smem_ptr_flag_bitsILi16EEENSQ_INS5_IJNSA_ILi8EEESE_EEENS5_IJSE_SB_EEEEEEEvNS4_8identityESX_S17_vS18_EENS_8epilogue10collective18CollectiveEpilogueINS1A_23Sm100TmaWarpSpecializedILi3ELi2ELi16ELb1ELb0EEEJSF_NS5_IJNSQ_ISE_SB_EENSQ_INSA_ILi32EEESB_EEEEESG_SH_SG_SH_NS1A_6fusion15FusionCallbacksIS1E_NS1J_17LinearCombinationISG_fSG_fLNS_15FloatRoundStyleE2EEESF_S1I_JEEENS4_5SM1004TMEM4LOAD26SM100_TMEM_LOAD_16dp256b4xESX_NSY_INSZ_ILi2ELi4ELi3EEES12_NSQ_INS5_IJS13_S1G_EEENS5_IJS1G_SB_EEEEEEENS4_17SM75_U32x4_LDSM_NENS4_14SM90_TMA_STOREES1X_NS4_17SM90_U32x4_STSM_NENS4_39AutoVectorizingCopyWithAssumedAlignmentILi128EEEEEEvvEEEEvNT_6ParamsE) ;  /* 0xffffff8402c87950 */ /* 0x000fea0003c3ffff */
.L_x_156:
[----:B------:R-:W-:-:S00]  /*78e0*/  BRA `(.L_x_156) ;  /* 0xfffffffc00fc7947 */ /* 0x000fc0000383ffff */
[----:B------:R-:W-:-:S00]  /*78f0*/  NOP ;  /* 0x0000000000007918 */ /* 0x000fc00000000000 */
        /* <DEDUP_REMOVED lines=8> */
.L_x_157:


//--------------------- .nv.global.init           --------------------------
	.section	.nv.global.init,"aw",@progbits
.nv.global.init:
	.type		$str$27,@object
	.size		$str$27,($str$28 - $str$27)
$str$27:
        /*0000*/ 	.byte	0x28, 0x61, 0x64, 0x64, 0x72, 0x65, 0x73, 0x73, 0x20, 0x26, 0x20, 0x6d, 0x61, 0x73, 0x6b, 0x29
        /*0010*/ 	.byte	0x20, 0x3d, 0x3d, 0x20, 0x30, 0x00
	.type		$str$28,@object
	.size		$str$28,($str$26 - $str$28)
$str$28:
        /*0016*/ 	.byte	0x2f, 0x74, 0x6d, 0x70, 0x2f, 0x63, 0x75, 0x74, 0x6c, 0x61, 0x73, 0x73, 0x5f, 0x73, 0x77, 0x65
        /*0026*/ 	.byte	0x65, 0x70, 0x5f, 0x73, 0x72, 0x63, 0x2f, 0x69, 0x6e, 0x63, 0x6c, 0x75, 0x64, 0x65, 0x2f, 0x63
        /*0036*/ 	.byte	0x75, 0x74, 0x65, 0x2f, 0x70, 0x6f, 0x69, 0x6e, 0x74, 0x65, 0x72, 0x5f, 0x66, 0x6c, 0x61, 0x67
        /*0046*/ 	.byte	0x67, 0x65, 0x64, 0x2e, 0x68, 0x70, 0x70, 0x00
	.type		$str$26,@object
	.size		$str$26,($str$25 - $str$26)
$str$26:
        /*004e*/ 	.byte	0x2f, 0x74, 0x6d, 0x70, 0x2f, 0x63, 0x75, 0x74, 0x6c, 0x61, 0x73, 0x73, 0x5f, 0x73, 0x77, 0x65
        /*005e*/ 	.byte	0x65, 0x70, 0x5f, 0x73, 0x72, 0x63, 0x2f, 0x69, 0x6e, 0x63, 0x6c, 0x75, 0x64, 0x65, 0x2f, 0x63
        /*006e*/ 	.byte	0x75, 0x74, 0x65, 0x2f, 0x61, 0x74, 0x6f, 0x6d, 0x2f, 0x63, 0x6f, 0x70, 0x79, 0x5f, 0x74, 0x72
        /*007e*/ 	.byte	0x61, 0x69, 0x74, 0x73, 0x5f, 0x73, 0x6d, 0x31, 0x30, 0x30, 0x2e, 0x68, 0x70, 0x70, 0x00
	.type		$str$25,@object
	.size		$str$25,(__unnamed_1 - $str$25)
$str$25:
        /*008d*/ 	.byte	0x28, 0x28, 0x75, 0x69, 0x6e, 0x74, 0x33, 0x32, 0x5f, 0x74, 0x28, 0x74, 0x68, 0x72, 0x65, 0x61
        /*009d*/ 	.byte	0x64, 0x49, 0x64, 0x78, 0x2e, 0x78, 0x29, 0x20, 0x2f, 0x20, 0x33, 0x32, 0x29, 0x20, 0x25, 0x20
        /*00ad*/ 	.byte	0x34, 0x29, 0x20, 0x3d, 0x3d, 0x20, 0x28, 0x28, 0x28, 0x74, 0x6d, 0x65, 0x6d, 0x5f, 0x61, 0x64
        /*00bd*/ 	.byte	0x64, 0x72, 0x20, 0x3e, 0x3e, 0x20, 0x31, 0x36, 0x29, 0x20, 0x2f, 0x20, 0x33, 0x32, 0x29, 0x20
        /*00cd*/ 	.byte	0x25, 0x20, 0x34, 0x29, 0x00
	.type		__unnamed_1,@object
	.size		__unnamed_1,(__unnamed_2 - __unnamed_1)
__unnamed_1:
        /*00d2*/ 	.byte	0x61, 0x75, 0x74, 0x6f, 0x20, 0x63, 0x75, 0x74, 0x65, 0x3a, 0x3a, 0x61, 0x73, 0x5f, 0x70, 0x6f
        /* <DEDUP_REMOVED lines=24> */
        /*0262*/ 	.byte	0x3e, 0x3e, 0x3e, 0x5d, 0x00
	.type		__unnamed_2,@object
	.size		__unnamed_2,(.L_2 - __unnamed_2)
__unnamed_2:
        /* <DEDUP_REMOVED lines=46> */
.L_2:


//--------------------- .nv.shared._ZN7cutlass13device_kernelINS_4gemm6kernel13GemmUniversalIN4cute5tupleIJiiiiEEENS1_10collective13CollectiveMmaINS1_35MainloopSm100TmaUmmaWarpSpecializedILi5ELi2ELi4ENS5_IJNS4_1CILi1EEESB_SB_EEEEENS5_IJNSA_ILi64EEESE_SE_EEENS_6half_tENS5_IJlSB_lEEESG_SH_NS4_8TiledMMAINS4_8MMA_AtomIJNS4_20SM100_MMA_F16BF16_SSISG_SG_fLi64ELi64ELNS4_4UMMA5MajorE0ELSM_0ELNSL_7ScaleInE0ELSN_0EEEEEENS4_6LayoutISC_NS5_IJNSA_ILi0EEESR_SR_EEEEENS5_IJNS4_10UnderscoreESU_SU_EEEEENS4_13SM90_TMA_LOADENS4_14ComposedLayoutINS4_7SwizzleILi3ELi4ELi3EEENS4_18smem_ptr_flag_bitsILi16EEENSQ_INS5_IJNSA_ILi8EEESE_EEENS5_IJSE_SB_EEEEEEEvNS4_8identityESX_S17_vS18_EENS_8epilogue10collective18CollectiveEpilogueINS1A_23Sm100TmaWarpSpecializedILi3ELi2ELi16ELb1ELb0EEEJSF_NS5_IJNSQ_ISE_SB_EENSQ_INSA_ILi32EEESB_EEEEESG_SH_SG_SH_NS1A_6fusion15FusionCallbacksIS1E_NS1J_17LinearCombinationISG_fSG_fLNS_15FloatRoundStyleE2EEESF_S1I_JEEENS4_5SM1004TMEM4LOAD26SM100_TMEM_LOAD_16dp256b4xESX_NSY_INSZ_ILi2ELi4ELi3EEES12_NSQ_INS5_IJS13_S1G_EEENS5_IJS1G_SB_EEEEEEENS4_17SM75_U32x4_LDSM_NENS4_14SM90_TMA_STOREES1X_NS4_17SM90_U32x4_STSM_NENS4_39AutoVectorizingCopyWithAssumedAlignmentILi128EEEEEEvvEEEEvNT_6ParamsE --------------------------
	.section	.nv.shared._ZN7cutlass13device_kernelINS_4gemm6kernel13GemmUniversalIN4cute5tupleIJiiiiEEENS1_10collective13CollectiveMmaINS1_35MainloopSm100TmaUmmaWarpSpecializedILi5ELi2ELi4ENS5_IJNS4_1CILi1EEESB_SB_EEEEENS5_IJNSA_ILi64EEESE_SE_EEENS_6half_tENS5_IJlSB_lEEESG_SH_NS4_8TiledMMAINS4_8MMA_AtomIJNS4_20SM100_MMA_F16BF16_SSISG_SG_fLi64ELi64ELNS4_4UMMA5MajorE0ELSM_0ELNSL_7ScaleInE0ELSN_0EEEEEENS4_6LayoutISC_NS5_IJNSA_ILi0EEESR_SR_EEEEENS5_IJNS4_10UnderscoreESU_SU_EEEEENS4_13SM90_TMA_LOADENS4_14ComposedLayoutINS4_7SwizzleILi3ELi4ELi3EEENS4_18smem_ptr_flag_bitsILi16EEENSQ_INS5_IJNSA_ILi8EEESE_EEENS5_IJSE_SB_EEEEEEEvNS4_8identityESX_S17_vS18_EENS_8epilogue10collective18CollectiveEpilogueINS1A_23Sm100TmaWarpSpecializedILi3ELi2ELi16ELb1ELb0EEEJSF_NS5_IJNSQ_ISE_SB_EENSQ_INSA_ILi32EEESB_EEEEESG_SH_SG_SH_NS1A_6fusion15FusionCallbacksIS1E_NS1J_17LinearCombinationISG_fSG_fLNS_15FloatRoundStyleE2EEESF_S1I_JEEENS4_5SM1004TMEM4LOAD26SM100_TMEM_LOAD_16dp256b4xESX_NSY_INSZ_ILi2ELi4ELi3EEES12_NSQ_INS5_IJS13_S1G_EEENS5_IJS1G_SB_EEEEEEENS4_17SM75_U32x4_LDSM_NENS4_14SM90_TMA_STOREES1X_NS4_17SM90_U32x4_STSM_NENS4_39AutoVectorizingCopyWithAssumedAlignmentILi128EEEEEEvvEEEEvNT_6ParamsE,"aw",@nobits
	.sectionflags	@""
	.align	16
	.zero		1024


//--------------------- .nv.shared.reserved.0     --------------------------
	.section	.nv.shared.reserved.0,"aw",@nobits
	.weak		__nv_reservedSMEM_offset_0_alias
	.size		__nv_reservedSMEM_offset_0_alias, 0, 64
	.other		__nv_reservedSMEM_offset_0_alias,@"STO_CUDA_RESERVED_SHARED STV_DEFAULT"
__nv_reservedSMEM_offset_0_alias:
	.zero		0
.nv.shared.reserved.0:
	.zero		64
	.weak		__nv_reservedSMEM_tcgen05_partition
	.type		__nv_reservedSMEM_tcgen05_partition,@object
	.size		__nv_reservedSMEM_tcgen05_partition,(.L_0 - __nv_reservedSMEM_tcgen05_partition)
__nv_reservedSMEM_tcgen05_partition:
	.zero		32
.L_0:


//--------------------- .nv.global                --------------------------
	.section	.nv.global,"aw",@nobits
.nv.global:
	.type		_ZN39_INTERNAL_b4ae74bf_4_k_cu_3409e5b3_65624cute1_E,@object
	.size		_ZN39_INTERNAL_b4ae74bf_4_k_cu_3409e5b3_65624cute1_E,(_ZN39_INTERNAL_b4ae74bf_4_k_cu_3409e5b3_65624cuda3std3__45__cpo6cbeginE - _ZN39_INTERNAL_b4ae74bf_4_k_cu_3409e5b3_65624cute1_E)
_ZN39_INTERNAL_b4ae74bf_4_k_cu_3409e5b3_65624cute1_E:
	.zero		1
	.type		_ZN39_INTERNAL_b4ae74bf_4_k_cu_3409e5b3_65624cuda3std3__45__cpo6cbeginE,@object
	.size		_ZN39_INTERNAL_b4ae74bf_4_k_cu_3409e5b3_65624cuda3std3__45__cpo6cbeginE,(_ZN39_INTERNAL_b4ae74bf_4_k_cu_3409e5b3_65624cuda3std3__48in_placeE - _ZN39_INTERNAL_b4ae74bf_4_k_cu_3409e5b3_65624cuda3std3__45__cpo6cbeginE)
_ZN39_INTERNAL_b4ae74bf_4_k_cu_3409e5b3_65624cuda3std3__45__cpo6cbeginE:
	.zero		1
	.type		_ZN39_INTERNAL_b4ae74bf_4_k_cu_3409e5b3_65624cuda3std3__48in_placeE,@object
	.size		_ZN39_INTERNAL_b4ae74bf_4_k_cu_3409e5b3_65624cuda3std3__48in_placeE,(_ZN39_INTERNAL_b4ae74bf_4_k_cu_3409e5b3_65624cuda3std6ranges3__45__cpo9iter_moveE - _ZN39_INTERNAL_b4ae74bf_4_k_cu_3409e5b3_65624cuda3std3__48in_placeE)
_ZN39_INTERNAL_b4ae74bf_4_k_cu_3409e5b3_65624cuda3std3__48in_placeE:
	.zero		1
	.type		_ZN39_INTERNAL_b4ae74bf_4_k_cu_3409e5b3_65624cuda3std6ranges3__45__cpo9iter_moveE,@object
	.size		_ZN39_INTERNAL_b4ae74bf_4_k_cu_3409e5b3_65624cuda3std6ranges3__45__cpo9iter_moveE,(_ZN39_INTERNAL_b4ae74bf_4_k_cu_3409e5b3_65624cuda3std3__45__cpo5beginE - _ZN39_INTERNAL_b4ae74bf_4_k_cu_3409e5b3_65624cuda3std6ranges3__45__cpo9iter_moveE)
_ZN39_INTERNAL_b4ae74bf_4_k_cu_3409e5b3_65624cuda3std6ranges3__45__cpo9iter_moveE:
	.zero		1
	.type		_ZN39_INTERNAL_b4ae74bf_4_k_cu_3409e5b3_65624cuda3std3__45__cpo5beginE,@object
	.size		_ZN39_INTERNAL_b4ae74bf_4_k_cu_3409e5b3_65624cuda3std3__45__cpo5beginE,(_ZN39_INTERNAL_b4ae74bf_4_k_cu_3409e5b3_65624cuda3std3__441_GLOBAL__N__b4ae74bf_4_k_cu_3409e5b3_65626ignoreE - _ZN39_INTERNAL_b4ae74bf_4_k_cu_3409e5b3_65624cuda3std3__45__cpo5beginE)
_ZN39_INTERNAL_b4ae74bf_4_k_cu_3409e5b3_65624cuda3std3__45__cpo5beginE:
	.zero		1
	.type		_ZN39_INTERNAL_b4ae74bf_4_k_cu_3409e5b3_65624cuda3std3__441_GLOBAL__N__b4ae74bf_4_k_cu_3409e5b3_65626ignoreE,@object
	.size		_ZN39_INTERNAL_b4ae74bf_4_k_cu_3409e5b3_65624cuda3std3__441_GLOBAL__N__b4ae74bf_4_k_cu_3409e5b3_65626ignoreE,(_ZN39_INTERNAL_b4ae74bf_4_k_cu_3409e5b3_65624cute7productE - _ZN39_INTERNAL_b4ae74bf_4_k_cu_3409e5b3_65624cuda3std3__441_GLOBAL__N__b4ae74bf_4_k_cu_3409e5b3_65626ignoreE)
_ZN39_INTERNAL_b4ae74bf_4_k_cu_3409e5b3_65624cuda3std3__441_GLOBAL__N__b4ae74bf_4_k_cu_3409e5b3_65626ignoreE:
	.zero		1
	.type		_ZN39_INTERNAL_b4ae74bf_4_k_cu_3409e5b3_65624cute7productE,@object
	.size		_ZN39_INTERNAL_b4ae74bf_4_k_cu_3409e5b3_65624cute7productE,(_ZN39_INTERNAL_b4ae74bf_4_k_cu_3409e5b3_65624cuda3std3__45__cpo3endE - _ZN39_INTERNAL_b4ae74bf_4_k_cu_3409e5b3_65624cute7productE)
_ZN39_INTERNAL_b4ae74bf_4_k_cu_3409e5b3_65624cute7productE:
	.zero		1
	.type		_ZN39_INTERNAL_b4ae74bf_4_k_cu_3409e5b3_65624cuda3std3__45__cpo3endE,@object
	.size		_ZN39_INTERNAL_b4ae74bf_4_k_cu_3409e5b3_65624cuda3std3__45__cpo3endE,(_ZN39_INTERNAL_b4ae74bf_4_k_cu_3409e5b3_65624cuda3std3__419piecewise_constructE - _ZN39_INTERNAL_b4ae74bf_4_k_cu_3409e5b3_65624cuda3std3__45__cpo3endE)
_ZN39_INTERNAL_b4ae74bf_4_k_cu_3409e5b3_65624cuda3std3__45__cpo3endE:
	.zero		1
	.type		_ZN39_INTERNAL_b4ae74bf_4_k_cu_3409e5b3_65624cuda3std3__419piecewise_constructE,@object
	.size		_ZN39_INTERNAL_b4ae74bf_4_k_cu_3409e5b3_65624cuda3std3__419piecewise_constructE,(_ZN39_INTERNAL_b4ae74bf_4_k_cu_3409e5b3_65624cuda3std3__45__cpo4cendE - _ZN39_INTERNAL_b4ae74bf_4_k_cu_3409e5b3_65624cuda3std3__419piecewise_constructE)
_ZN39_INTERNAL_b4ae74bf_4_k_cu_3409e5b3_65624cuda3std3__419piecewise_constructE:
	.zero		1
	.type		_ZN39_INTERNAL_b4ae74bf_4_k_cu_3409e5b3_65624cuda3std3__45__cpo4cendE,@object
	.size		_ZN39_INTERNAL_b4ae74bf_4_k_cu_3409e5b3_65624cuda3std3__45__cpo4cendE,(_ZN39_INTERNAL_b4ae74bf_4_k_cu_3409e5b3_65624cuda3std6ranges3__45__cpo4swapE - _ZN39_INTERNAL_b4ae74bf_4_k_cu_3409e5b3_65624cuda3std3__45__cpo4cendE)
_ZN39_INTERNAL_b4ae74bf_4_k_cu_3409e5b3_65624cuda3std3__45__cpo4cendE:
	.zero		1
	.type		_ZN39_INTERNAL_b4ae74bf_4_k_cu_3409e5b3_65624cuda3std6ranges3__45__cpo4swapE,@object
	.size		_ZN39_INTERNAL_b4ae74bf_4_k_cu_3409e5b3_65624cuda3std6ranges3__45__cpo4swapE,(.L_10 - _ZN39_INTERNAL_b4ae74bf_4_k_cu_3409e5b3_65624cuda3std6ranges3__45__cpo4swapE)
_ZN39_INTERNAL_b4ae74bf_4_k_cu_3409e5b3_65624cuda3std6ranges3__45__cpo4swapE:
	.zero		1
.L_10:


//--------------------- .nv.constant0._ZN7cutlass13device_kernelINS_4gemm6kernel13GemmUniversalIN4cute5tupleIJiiiiEEENS1_10collective13CollectiveMmaINS1_35MainloopSm100TmaUmmaWarpSpecializedILi5ELi2ELi4ENS5_IJNS4_1CILi1EEESB_SB_EEEEENS5_IJNSA_ILi64EEESE_SE_EEENS_6half_tENS5_IJlSB_lEEESG_SH_NS4_8TiledMMAINS4_8MMA_AtomIJNS4_20SM100_MMA_F16BF16_SSISG_SG_fLi64ELi64ELNS4_4UMMA5MajorE0ELSM_0ELNSL_7ScaleInE0ELSN_0EEEEEENS4_6LayoutISC_NS5_IJNSA_ILi0EEESR_SR_EEEEENS5_IJNS4_10UnderscoreESU_SU_EEEEENS4_13SM90_TMA_LOADENS4_14ComposedLayoutINS4_7SwizzleILi3ELi4ELi3EEENS4_18smem_ptr_flag_bitsILi16EEENSQ_INS5_IJNSA_ILi8EEESE_EEENS5_IJSE_SB_EEEEEEEvNS4_8identityESX_S17_vS18_EENS_8epilogue10collective18CollectiveEpilogueINS1A_23Sm100TmaWarpSpecializedILi3ELi2ELi16ELb1ELb0EEEJSF_NS5_IJNSQ_ISE_SB_EENSQ_INSA_ILi32EEESB_EEEEESG_SH_SG_SH_NS1A_6fusion15FusionCallbacksIS1E_NS1J_17LinearCombinationISG_fSG_fLNS_15FloatRoundStyleE2EEESF_S1I_JEEENS4_5SM1004TMEM4LOAD26SM100_TMEM_LOAD_16dp256b4xESX_NSY_INSZ_ILi2ELi4ELi3EEES12_NSQ_INS5_IJS13_S1G_EEENS5_IJS1G_SB_EEEEEEENS4_17SM75_U32x4_LDSM_NENS4_14SM90_TMA_STOREES1X_NS4_17SM90_U32x4_STSM_NENS4_39AutoVectorizingCopyWithAssumedAlignmentILi128EEEEEEvvEEEEvNT_6ParamsE --------------------------
	.section	.nv.constant0._ZN7cutlass13device_kernelINS_4gemm6kernel13GemmUniversalIN4cute5tupleIJiiiiEEENS1_10collective13CollectiveMmaINS1_35MainloopSm100TmaUmmaWarpSpecializedILi5ELi2ELi4ENS5_IJNS4_1CILi1EEESB_SB_EEEEENS5_IJNSA_ILi64EEESE_SE_EEENS_6half_tENS5_IJlSB_lEEESG_SH_NS4_8TiledMMAINS4_8MMA_AtomIJNS4_20SM100_MMA_F16BF16_SSISG_SG_fLi64ELi64ELNS4_4UMMA5MajorE0ELSM_0ELNSL_7ScaleInE0ELSN_0EEEEEENS4_6LayoutISC_NS5_IJNSA_ILi0EEESR_SR_EEEEENS5_IJNS4_10UnderscoreESU_SU_EEEEENS4_13SM90_TMA_LOADENS4_14ComposedLayoutINS4_7SwizzleILi3ELi4ELi3EEENS4_18smem_ptr_flag_bitsILi16EEENSQ_INS5_IJNSA_ILi8EEESE_EEENS5_IJSE_SB_EEEEEEEvNS4_8identityESX_S17_vS18_EENS_8epilogue10collective18CollectiveEpilogueINS1A_23Sm100TmaWarpSpecializedILi3ELi2ELi16ELb1ELb0EEEJSF_NS5_IJNSQ_ISE_SB_EENSQ_INSA_ILi32EEESB_EEEEESG_SH_SG_SH_NS1A_6fusion15FusionCallbacksIS1E_NS1J_17LinearCombinationISG_fSG_fLNS_15FloatRoundStyleE2EEESF_S1I_JEEENS4_5SM1004TMEM4LOAD26SM100_TMEM_LOAD_16dp256b4xESX_NSY_INSZ_ILi2ELi4ELi3EEES12_NSQ_INS5_IJS13_S1G_EEENS5_IJS1G_SB_EEEEEEENS4_17SM75_U32x4_LDSM_NENS4_14SM90_TMA_STOREES1X_NS4_17SM90_U32x4_STSM_NENS4_39AutoVectorizingCopyWithAssumedAlignmentILi128EEEEEEvvEEEEvNT_6ParamsE,"a",@progbits
	.sectionflags	@""
	.align	4
.nv.constant0._ZN7cutlass13device_kernelINS_4gemm6kernel13GemmUniversalIN4cute5tupleIJiiiiEEENS1_10collective13CollectiveMmaINS1_35MainloopSm100TmaUmmaWarpSpecializedILi5ELi2ELi4ENS5_IJNS4_1CILi1EEESB_SB_EEEEENS5_IJNSA_ILi64EEESE_SE_EEENS_6half_tENS5_IJlSB_lEEESG_SH_NS4_8TiledMMAINS4_8MMA_AtomIJNS4_20SM100_MMA_F16BF16_SSISG_SG_fLi64ELi64ELNS4_4UMMA5MajorE0ELSM_0ELNSL_7ScaleInE0ELSN_0EEEEEENS4_6LayoutISC_NS5_IJNSA_ILi0EEESR_SR_EEEEENS5_IJNS4_10UnderscoreESU_SU_EEEEENS4_13SM90_TMA_LOADENS4_14ComposedLayoutINS4_7SwizzleILi3ELi4ELi3EEENS4_18smem_ptr_flag_bitsILi16EEENSQ_INS5_IJNSA_ILi8EEESE_EEENS5_IJSE_SB_EEEEEEEvNS4_8identityESX_S17_vS18_EENS_8epilogue10collective18CollectiveEpilogueINS1A_23Sm100TmaWarpSpecializedILi3ELi2ELi16ELb1ELb0EEEJSF_NS5_IJNSQ_ISE_SB_EENSQ_INSA_ILi32EEESB_EEEEESG_SH_SG_SH_NS1A_6fusion15FusionCallbacksIS1E_NS1J_17LinearCombinationISG_fSG_fLNS_15FloatRoundStyleE2EEESF_S1I_JEEENS4_5SM1004TMEM4LOAD26SM100_TMEM_LOAD_16dp256b4xESX_NSY_INSZ_ILi2ELi4ELi3EEES12_NSQ_INS5_IJS13_S1G_EEENS5_IJS1G_SB_EEEEEEENS4_17SM75_U32x4_LDSM_NENS4_14SM90_TMA_STOREES1X_NS4_17SM90_U32x4_STSM_NENS4_39AutoVectorizingCopyWithAssumedAlignmentILi128EEEEEEvvEEEEvNT_6ParamsE:
	.zero		2944


//--------------------- SYMBOLS --------------------------

	.type		.nv.reservedSmem.offset0,@object
	.size		.nv.reservedSmem.offset0,0x4
	.type		.nv.reservedSmem.cap,@object
	.size		.nv.reservedSmem.cap,0x4
	.type		__assertfail,@function
